//
// Generated by NVIDIA NVVM Compiler
//
// Compiler Build ID: CL-36424714
// Cuda compilation tools, release 13.0, V13.0.88
// Based on NVVM 20.0.0
//

.version 9.0
.target sm_100
.address_size 64

	// .globl	_Z10init_randsjP17curandStateXORWOW
.global .align 4 .b8 precalc_xorwow_matrix[102400];
.global .align 4 .b8 precalc_xorwow_offset_matrix[102400];
.global .align 4 .b8 mrg32k3aM1[2304];
.global .align 4 .b8 mrg32k3aM2[2304];
.global .align 4 .b8 mrg32k3aM1SubSeq[2016];
.global .align 4 .b8 mrg32k3aM2SubSeq[2016];
.global .align 4 .b8 mrg32k3aM1Seq[2304];
.global .align 4 .b8 mrg32k3aM2Seq[2304];
.const .align 8 .b8 __cr_lgamma_table[72];

.visible .entry _Z10init_randsjP17curandStateXORWOW(
	.param .u32 _Z10init_randsjP17curandStateXORWOW_param_0,
	.param .u64 .ptr .align 1 _Z10init_randsjP17curandStateXORWOW_param_1
)
{
	.reg .pred 	%p<24>;
	.reg .b32 	%r<409>;
	.reg .b64 	%rd<18>;

	ld.param.u32 	%r182, [_Z10init_randsjP17curandStateXORWOW_param_0];
	ld.param.u64 	%rd8, [_Z10init_randsjP17curandStateXORWOW_param_1];
	cvta.to.global.u64 	%rd9, %rd8;
	mov.u32 	%r183, %tid.x;
	mov.u32 	%r184, %ctaid.x;
	mov.u32 	%r185, %ntid.x;
	mad.lo.s32 	%r186, %r184, %r185, %r183;
	cvt.s64.s32 	%rd17, %r186;
	mul.wide.s32 	%rd10, %r186, 48;
	add.s64 	%rd2, %rd9, %rd10;
	xor.b32  	%r187, %r182, -1429050551;
	mul.lo.s32 	%r188, %r187, 1099087573;
	add.s32 	%r189, %r188, -638133224;
	add.s32 	%r190, %r188, 123456789;
	st.global.v2.u32 	[%rd2], {%r189, %r190};
	xor.b32  	%r191, %r188, 362436069;
	mov.b32 	%r192, -123459836;
	st.global.v2.u32 	[%rd2+8], {%r191, %r192};
	add.s32 	%r193, %r188, 5783321;
	mov.b32 	%r194, -589760388;
	st.global.v2.u32 	[%rd2+16], {%r194, %r193};
	setp.eq.s32 	%p1, %r186, 0;
	@%p1 bra 	$L__BB0_42;
	mov.b32 	%r315, 0;
	mov.u64 	%rd12, precalc_xorwow_matrix;
$L__BB0_2:
	and.b64  	%rd4, %rd17, 3;
	setp.eq.s64 	%p2, %rd4, 0;
	@%p2 bra 	$L__BB0_41;
	mul.wide.u32 	%rd11, %r315, 3200;
	add.s64 	%rd5, %rd12, %rd11;
	cvt.u32.u64 	%r2, %rd4;
	mov.b32 	%r316, 0;
$L__BB0_4:
	mov.b32 	%r329, 0;
	mov.u32 	%r330, %r329;
	mov.u32 	%r331, %r329;
	mov.u32 	%r332, %r329;
	mov.u32 	%r333, %r329;
	mov.u32 	%r322, %r329;
$L__BB0_5:
	mul.wide.u32 	%rd13, %r322, 4;
	add.s64 	%rd14, %rd2, %rd13;
	ld.global.u32 	%r10, [%rd14+4];
	shl.b32 	%r11, %r322, 5;
	mov.b32 	%r328, 0;
$L__BB0_6:
	.pragma "nounroll";
	shr.u32 	%r199, %r10, %r328;
	and.b32  	%r200, %r199, 1;
	setp.eq.b32 	%p3, %r200, 1;
	not.pred 	%p4, %p3;
	add.s32 	%r201, %r11, %r328;
	mul.lo.s32 	%r202, %r201, 5;
	mul.wide.u32 	%rd15, %r202, 4;
	add.s64 	%rd6, %rd5, %rd15;
	@%p4 bra 	$L__BB0_8;
	ld.global.u32 	%r203, [%rd6];
	xor.b32  	%r333, %r333, %r203;
	ld.global.u32 	%r204, [%rd6+4];
	xor.b32  	%r332, %r332, %r204;
	ld.global.u32 	%r205, [%rd6+8];
	xor.b32  	%r331, %r331, %r205;
	ld.global.u32 	%r206, [%rd6+12];
	xor.b32  	%r330, %r330, %r206;
	ld.global.u32 	%r207, [%rd6+16];
	xor.b32  	%r329, %r329, %r207;
$L__BB0_8:
	and.b32  	%r209, %r199, 2;
	setp.eq.s32 	%p5, %r209, 0;
	@%p5 bra 	$L__BB0_10;
	ld.global.u32 	%r210, [%rd6+20];
	xor.b32  	%r333, %r333, %r210;
	ld.global.u32 	%r211, [%rd6+24];
	xor.b32  	%r332, %r332, %r211;
	ld.global.u32 	%r212, [%rd6+28];
	xor.b32  	%r331, %r331, %r212;
	ld.global.u32 	%r213, [%rd6+32];
	xor.b32  	%r330, %r330, %r213;
	ld.global.u32 	%r214, [%rd6+36];
	xor.b32  	%r329, %r329, %r214;
$L__BB0_10:
	and.b32  	%r216, %r199, 4;
	setp.eq.s32 	%p6, %r216, 0;
	@%p6 bra 	$L__BB0_12;
	ld.global.u32 	%r217, [%rd6+40];
	xor.b32  	%r333, %r333, %r217;
	ld.global.u32 	%r218, [%rd6+44];
	xor.b32  	%r332, %r332, %r218;
	ld.global.u32 	%r219, [%rd6+48];
	xor.b32  	%r331, %r331, %r219;
	ld.global.u32 	%r220, [%rd6+52];
	xor.b32  	%r330, %r330, %r220;
	ld.global.u32 	%r221, [%rd6+56];
	xor.b32  	%r329, %r329, %r221;
$L__BB0_12:
	and.b32  	%r223, %r199, 8;
	setp.eq.s32 	%p7, %r223, 0;
	@%p7 bra 	$L__BB0_14;
	ld.global.u32 	%r224, [%rd6+60];
	xor.b32  	%r333, %r333, %r224;
	ld.global.u32 	%r225, [%rd6+64];
	xor.b32  	%r332, %r332, %r225;
	ld.global.u32 	%r226, [%rd6+68];
	xor.b32  	%r331, %r331, %r226;
	ld.global.u32 	%r227, [%rd6+72];
	xor.b32  	%r330, %r330, %r227;
	ld.global.u32 	%r228, [%rd6+76];
	xor.b32  	%r329, %r329, %r228;
$L__BB0_14:
	and.b32  	%r230, %r199, 16;
	setp.eq.s32 	%p8, %r230, 0;
	@%p8 bra 	$L__BB0_16;
	ld.global.u32 	%r231, [%rd6+80];
	xor.b32  	%r333, %r333, %r231;
	ld.global.u32 	%r232, [%rd6+84];
	xor.b32  	%r332, %r332, %r232;
	ld.global.u32 	%r233, [%rd6+88];
	xor.b32  	%r331, %r331, %r233;
	ld.global.u32 	%r234, [%rd6+92];
	xor.b32  	%r330, %r330, %r234;
	ld.global.u32 	%r235, [%rd6+96];
	xor.b32  	%r329, %r329, %r235;
$L__BB0_16:
	and.b32  	%r237, %r199, 32;
	setp.eq.s32 	%p9, %r237, 0;
	@%p9 bra 	$L__BB0_18;
	ld.global.u32 	%r238, [%rd6+100];
	xor.b32  	%r333, %r333, %r238;
	ld.global.u32 	%r239, [%rd6+104];
	xor.b32  	%r332, %r332, %r239;
	ld.global.u32 	%r240, [%rd6+108];
	xor.b32  	%r331, %r331, %r240;
	ld.global.u32 	%r241, [%rd6+112];
	xor.b32  	%r330, %r330, %r241;
	ld.global.u32 	%r242, [%rd6+116];
	xor.b32  	%r329, %r329, %r242;
$L__BB0_18:
	and.b32  	%r244, %r199, 64;
	setp.eq.s32 	%p10, %r244, 0;
	@%p10 bra 	$L__BB0_20;
	ld.global.u32 	%r245, [%rd6+120];
	xor.b32  	%r333, %r333, %r245;
	ld.global.u32 	%r246, [%rd6+124];
	xor.b32  	%r332, %r332, %r246;
	ld.global.u32 	%r247, [%rd6+128];
	xor.b32  	%r331, %r331, %r247;
	ld.global.u32 	%r248, [%rd6+132];
	xor.b32  	%r330, %r330, %r248;
	ld.global.u32 	%r249, [%rd6+136];
	xor.b32  	%r329, %r329, %r249;
$L__BB0_20:
	and.b32  	%r251, %r199, 128;
	setp.eq.s32 	%p11, %r251, 0;
	@%p11 bra 	$L__BB0_22;
	ld.global.u32 	%r252, [%rd6+140];
	xor.b32  	%r333, %r333, %r252;
	ld.global.u32 	%r253, [%rd6+144];
	xor.b32  	%r332, %r332, %r253;
	ld.global.u32 	%r254, [%rd6+148];
	xor.b32  	%r331, %r331, %r254;
	ld.global.u32 	%r255, [%rd6+152];
	xor.b32  	%r330, %r330, %r255;
	ld.global.u32 	%r256, [%rd6+156];
	xor.b32  	%r329, %r329, %r256;
$L__BB0_22:
	and.b32  	%r258, %r199, 256;
	setp.eq.s32 	%p12, %r258, 0;
	@%p12 bra 	$L__BB0_24;
	ld.global.u32 	%r259, [%rd6+160];
	xor.b32  	%r333, %r333, %r259;
	ld.global.u32 	%r260, [%rd6+164];
	xor.b32  	%r332, %r332, %r260;
	ld.global.u32 	%r261, [%rd6+168];
	xor.b32  	%r331, %r331, %r261;
	ld.global.u32 	%r262, [%rd6+172];
	xor.b32  	%r330, %r330, %r262;
	ld.global.u32 	%r263, [%rd6+176];
	xor.b32  	%r329, %r329, %r263;
$L__BB0_24:
	and.b32  	%r265, %r199, 512;
	setp.eq.s32 	%p13, %r265, 0;
	@%p13 bra 	$L__BB0_26;
	ld.global.u32 	%r266, [%rd6+180];
	xor.b32  	%r333, %r333, %r266;
	ld.global.u32 	%r267, [%rd6+184];
	xor.b32  	%r332, %r332, %r267;
	ld.global.u32 	%r268, [%rd6+188];
	xor.b32  	%r331, %r331, %r268;
	ld.global.u32 	%r269, [%rd6+192];
	xor.b32  	%r330, %r330, %r269;
	ld.global.u32 	%r270, [%rd6+196];
	xor.b32  	%r329, %r329, %r270;
$L__BB0_26:
	and.b32  	%r272, %r199, 1024;
	setp.eq.s32 	%p14, %r272, 0;
	@%p14 bra 	$L__BB0_28;
	ld.global.u32 	%r273, [%rd6+200];
	xor.b32  	%r333, %r333, %r273;
	ld.global.u32 	%r274, [%rd6+204];
	xor.b32  	%r332, %r332, %r274;
	ld.global.u32 	%r275, [%rd6+208];
	xor.b32  	%r331, %r331, %r275;
	ld.global.u32 	%r276, [%rd6+212];
	xor.b32  	%r330, %r330, %r276;
	ld.global.u32 	%r277, [%rd6+216];
	xor.b32  	%r329, %r329, %r277;
$L__BB0_28:
	and.b32  	%r279, %r199, 2048;
	setp.eq.s32 	%p15, %r279, 0;
	@%p15 bra 	$L__BB0_30;
	ld.global.u32 	%r280, [%rd6+220];
	xor.b32  	%r333, %r333, %r280;
	ld.global.u32 	%r281, [%rd6+224];
	xor.b32  	%r332, %r332, %r281;
	ld.global.u32 	%r282, [%rd6+228];
	xor.b32  	%r331, %r331, %r282;
	ld.global.u32 	%r283, [%rd6+232];
	xor.b32  	%r330, %r330, %r283;
	ld.global.u32 	%r284, [%rd6+236];
	xor.b32  	%r329, %r329, %r284;
$L__BB0_30:
	and.b32  	%r286, %r199, 4096;
	setp.eq.s32 	%p16, %r286, 0;
	@%p16 bra 	$L__BB0_32;
	ld.global.u32 	%r287, [%rd6+240];
	xor.b32  	%r333, %r333, %r287;
	ld.global.u32 	%r288, [%rd6+244];
	xor.b32  	%r332, %r332, %r288;
	ld.global.u32 	%r289, [%rd6+248];
	xor.b32  	%r331, %r331, %r289;
	ld.global.u32 	%r290, [%rd6+252];
	xor.b32  	%r330, %r330, %r290;
	ld.global.u32 	%r291, [%rd6+256];
	xor.b32  	%r329, %r329, %r291;
$L__BB0_32:
	and.b32  	%r293, %r199, 8192;
	setp.eq.s32 	%p17, %r293, 0;
	@%p17 bra 	$L__BB0_34;
	ld.global.u32 	%r294, [%rd6+260];
	xor.b32  	%r333, %r333, %r294;
	ld.global.u32 	%r295, [%rd6+264];
	xor.b32  	%r332, %r332, %r295;
	ld.global.u32 	%r296, [%rd6+268];
	xor.b32  	%r331, %r331, %r296;
	ld.global.u32 	%r297, [%rd6+272];
	xor.b32  	%r330, %r330, %r297;
	ld.global.u32 	%r298, [%rd6+276];
	xor.b32  	%r329, %r329, %r298;
$L__BB0_34:
	and.b32  	%r300, %r199, 16384;
	setp.eq.s32 	%p18, %r300, 0;
	@%p18 bra 	$L__BB0_36;
	ld.global.u32 	%r301, [%rd6+280];
	xor.b32  	%r333, %r333, %r301;
	ld.global.u32 	%r302, [%rd6+284];
	xor.b32  	%r332, %r332, %r302;
	ld.global.u32 	%r303, [%rd6+288];
	xor.b32  	%r331, %r331, %r303;
	ld.global.u32 	%r304, [%rd6+292];
	xor.b32  	%r330, %r330, %r304;
	ld.global.u32 	%r305, [%rd6+296];
	xor.b32  	%r329, %r329, %r305;
$L__BB0_36:
	and.b32  	%r307, %r199, 32768;
	setp.eq.s32 	%p19, %r307, 0;
	@%p19 bra 	$L__BB0_38;
	ld.global.u32 	%r308, [%rd6+300];
	xor.b32  	%r333, %r333, %r308;
	ld.global.u32 	%r309, [%rd6+304];
	xor.b32  	%r332, %r332, %r309;
	ld.global.u32 	%r310, [%rd6+308];
	xor.b32  	%r331, %r331, %r310;
	ld.global.u32 	%r311, [%rd6+312];
	xor.b32  	%r330, %r330, %r311;
	ld.global.u32 	%r312, [%rd6+316];
	xor.b32  	%r329, %r329, %r312;
$L__BB0_38:
	add.s32 	%r328, %r328, 16;
	setp.ne.s32 	%p20, %r328, 32;
	@%p20 bra 	$L__BB0_6;
	mad.lo.s32 	%r313, %r322, -31, %r11;
	add.s32 	%r322, %r313, 1;
	setp.ne.s32 	%p21, %r322, 5;
	@%p21 bra 	$L__BB0_5;
	st.global.u32 	[%rd2+4], %r333;
	st.global.u32 	[%rd2+8], %r332;
	st.global.u32 	[%rd2+12], %r331;
	st.global.u32 	[%rd2+16], %r330;
	st.global.u32 	[%rd2+20], %r329;
	add.s32 	%r316, %r316, 1;
	setp.lt.u32 	%p22, %r316, %r2;
	@%p22 bra 	$L__BB0_4;
$L__BB0_41:
	shr.u64 	%rd7, %rd17, 2;
	add.s32 	%r315, %r315, 1;
	setp.gt.u64 	%p23, %rd17, 3;
	mov.u64 	%rd17, %rd7;
	@%p23 bra 	$L__BB0_2;
$L__BB0_42:
	mov.b32 	%r314, 0;
	st.global.v2.u32 	[%rd2+24], {%r314, %r314};
	st.global.u32 	[%rd2+32], %r314;
	mov.b64 	%rd16, 0;
	st.global.u64 	[%rd2+40], %rd16;
	ret;

}
	// .globl	_Z14generate_randsP17curandStateXORWOWPhi
.visible .entry _Z14generate_randsP17curandStateXORWOWPhi(
	.param .u64 .ptr .align 1 _Z14generate_randsP17curandStateXORWOWPhi_param_0,
	.param .u64 .ptr .align 1 _Z14generate_randsP17curandStateXORWOWPhi_param_1,
	.param .u32 _Z14generate_randsP17curandStateXORWOWPhi_param_2
)
{
	.reg .pred 	%p<6>;
	.reg .b32 	%r<150>;
	.reg .b32 	%f<12>;
	.reg .b64 	%rd<12>;
	.reg .b64 	%fd<17>;

	ld.param.u64 	%rd4, [_Z14generate_randsP17curandStateXORWOWPhi_param_0];
	ld.param.u64 	%rd5, [_Z14generate_randsP17curandStateXORWOWPhi_param_1];
	ld.param.u32 	%r65, [_Z14generate_randsP17curandStateXORWOWPhi_param_2];
	cvta.to.global.u64 	%rd1, %rd5;
	cvta.to.global.u64 	%rd6, %rd4;
	mov.u32 	%r66, %tid.x;
	mov.u32 	%r67, %ctaid.x;
	mov.u32 	%r68, %ntid.x;
	mad.lo.s32 	%r1, %r67, %r68, %r66;
	mul.wide.s32 	%rd7, %r1, 48;
	add.s64 	%rd2, %rd6, %rd7;
	ld.global.v2.u32 	{%r149, %r148}, [%rd2];
	ld.global.v2.u32 	{%r147, %r146}, [%rd2+8];
	ld.global.v2.u32 	{%r145, %r144}, [%rd2+16];
	ld.global.v2.u32 	{%r8, %r9}, [%rd2+24];
	ld.global.f32 	%f1, [%rd2+32];
	ld.global.f64 	%fd1, [%rd2+40];
	setp.lt.s32 	%p1, %r65, 1;
	@%p1 bra 	$L__BB1_8;
	mul.lo.s32 	%r10, %r65, %r1;
	and.b32  	%r11, %r65, 3;
	setp.lt.u32 	%p2, %r65, 4;
	mov.b32 	%r129, 0;
	@%p2 bra 	$L__BB1_5;
	and.b32  	%r129, %r65, 2147483644;
	neg.s32 	%r117, %r129;
	add.s32 	%r116, %r149, 724874;
	add.s64 	%rd3, %rd1, 3;
	mov.u32 	%r115, %r10;
$L__BB1_3:
	mov.u32 	%r21, %r144;
	cvt.s64.s32 	%rd8, %r115;
	add.s64 	%rd9, %rd3, %rd8;
	shr.u32 	%r72, %r148, 2;
	xor.b32  	%r73, %r72, %r148;
	shl.b32 	%r74, %r21, 4;
	shl.b32 	%r75, %r73, 1;
	xor.b32  	%r76, %r74, %r75;
	xor.b32  	%r77, %r76, %r21;
	xor.b32  	%r22, %r77, %r73;
	add.s32 	%r78, %r116, %r22;
	add.s32 	%r79, %r78, -362437;
	cvt.rn.f32.u32 	%f2, %r79;
	fma.rn.f32 	%f3, %f2, 0f2F800000, 0f2F000000;
	cvt.f64.f32 	%fd2, %f3;
	add.f64 	%fd3, %fd2, 0dBFE0000000000000;
	cvt.rpi.f64.f64 	%fd4, %fd3;
	cvt.rzi.u32.f64 	%r80, %fd4;
	st.global.u8 	[%rd9+-3], %r80;
	shr.u32 	%r81, %r147, 2;
	xor.b32  	%r82, %r81, %r147;
	shl.b32 	%r83, %r22, 4;
	shl.b32 	%r84, %r82, 1;
	xor.b32  	%r85, %r83, %r84;
	xor.b32  	%r86, %r85, %r22;
	xor.b32  	%r23, %r86, %r82;
	add.s32 	%r87, %r116, %r23;
	cvt.rn.f32.u32 	%f4, %r87;
	fma.rn.f32 	%f5, %f4, 0f2F800000, 0f2F000000;
	cvt.f64.f32 	%fd5, %f5;
	add.f64 	%fd6, %fd5, 0dBFE0000000000000;
	cvt.rpi.f64.f64 	%fd7, %fd6;
	cvt.rzi.u32.f64 	%r88, %fd7;
	st.global.u8 	[%rd9+-2], %r88;
	shr.u32 	%r89, %r146, 2;
	xor.b32  	%r90, %r89, %r146;
	shl.b32 	%r91, %r23, 4;
	shl.b32 	%r92, %r90, 1;
	xor.b32  	%r93, %r91, %r92;
	xor.b32  	%r94, %r93, %r23;
	xor.b32  	%r24, %r94, %r90;
	add.s32 	%r95, %r116, %r24;
	add.s32 	%r96, %r95, 362437;
	cvt.rn.f32.u32 	%f6, %r96;
	fma.rn.f32 	%f7, %f6, 0f2F800000, 0f2F000000;
	cvt.f64.f32 	%fd8, %f7;
	add.f64 	%fd9, %fd8, 0dBFE0000000000000;
	cvt.rpi.f64.f64 	%fd10, %fd9;
	cvt.rzi.u32.f64 	%r97, %fd10;
	st.global.u8 	[%rd9+-1], %r97;
	shr.u32 	%r98, %r145, 2;
	xor.b32  	%r99, %r98, %r145;
	shl.b32 	%r100, %r24, 4;
	shl.b32 	%r101, %r99, 1;
	xor.b32  	%r102, %r100, %r101;
	xor.b32  	%r103, %r102, %r24;
	xor.b32  	%r144, %r103, %r99;
	add.s32 	%r104, %r116, %r144;
	add.s32 	%r105, %r104, 724874;
	cvt.rn.f32.u32 	%f8, %r105;
	fma.rn.f32 	%f9, %f8, 0f2F800000, 0f2F000000;
	cvt.f64.f32 	%fd11, %f9;
	add.f64 	%fd12, %fd11, 0dBFE0000000000000;
	cvt.rpi.f64.f64 	%fd13, %fd12;
	cvt.rzi.u32.f64 	%r106, %fd13;
	st.global.u8 	[%rd9], %r106;
	add.s32 	%r117, %r117, 4;
	add.s32 	%r116, %r116, 1449748;
	add.s32 	%r115, %r115, 4;
	setp.ne.s32 	%p3, %r117, 0;
	mov.u32 	%r147, %r22;
	mov.u32 	%r146, %r23;
	mov.u32 	%r145, %r24;
	mov.u32 	%r148, %r21;
	@%p3 bra 	$L__BB1_3;
	add.s32 	%r149, %r116, -724874;
	mov.u32 	%r148, %r21;
	mov.u32 	%r147, %r22;
	mov.u32 	%r146, %r23;
	mov.u32 	%r145, %r24;
$L__BB1_5:
	setp.eq.s32 	%p4, %r11, 0;
	@%p4 bra 	$L__BB1_8;
	add.s32 	%r138, %r129, %r10;
	add.s32 	%r137, %r149, 362437;
	neg.s32 	%r136, %r11;
	mov.u32 	%r143, %r148;
$L__BB1_7:
	.pragma "nounroll";
	mov.u32 	%r148, %r147;
	mov.u32 	%r147, %r146;
	mov.u32 	%r146, %r145;
	mov.u32 	%r145, %r144;
	mov.u32 	%r149, %r137;
	cvt.s64.s32 	%rd10, %r138;
	add.s64 	%rd11, %rd1, %rd10;
	shr.u32 	%r107, %r143, 2;
	xor.b32  	%r108, %r107, %r143;
	shl.b32 	%r109, %r145, 4;
	shl.b32 	%r110, %r108, 1;
	xor.b32  	%r111, %r109, %r110;
	xor.b32  	%r112, %r111, %r145;
	xor.b32  	%r144, %r112, %r108;
	add.s32 	%r113, %r149, %r144;
	cvt.rn.f32.u32 	%f10, %r113;
	fma.rn.f32 	%f11, %f10, 0f2F800000, 0f2F000000;
	cvt.f64.f32 	%fd14, %f11;
	add.f64 	%fd15, %fd14, 0dBFE0000000000000;
	cvt.rpi.f64.f64 	%fd16, %fd15;
	cvt.rzi.u32.f64 	%r114, %fd16;
	st.global.u8 	[%rd11], %r114;
	add.s32 	%r138, %r138, 1;
	add.s32 	%r137, %r149, 362437;
	add.s32 	%r136, %r136, 1;
	setp.ne.s32 	%p5, %r136, 0;
	mov.u32 	%r143, %r148;
	@%p5 bra 	$L__BB1_7;
$L__BB1_8:
	st.global.v2.u32 	[%rd2], {%r149, %r148};
	st.global.v2.u32 	[%rd2+8], {%r147, %r146};
	st.global.v2.u32 	[%rd2+16], {%r145, %r144};
	st.global.v2.u32 	[%rd2+24], {%r8, %r9};
	st.global.f32 	[%rd2+32], %f1;
	st.global.f64 	[%rd2+40], %fd1;
	ret;

}


// ===== COMPILED SASS (sm_100) =====

	.target	sm_100

	.elftype	@"ET_EXEC"


//--------------------- .note.nv.tkinfo           --------------------------
	.section	.note.nv.tkinfo,"",@"SHT_NOTE"
	.sectionflags	@"SHF_NOTE_NV_TKINFO"
	.tkinfo
        /*0018*/ 	.word	0x00000002
        /*0030*/ 	.string	""
        /*0030*/ 	.string	"ptxas"
        /*0030*/ 	.string	"Cuda compilation tools, release 13.0, V13.0.88"
        /*0030*/ 	.string	"Build cuda_13.0.r13.0/compiler.36424714_0"
        /*0030*/ 	.string	"-arch sm_100 -m 64 "



//--------------------- .note.nv.cuinfo           --------------------------
	.section	.note.nv.cuinfo,"",@"SHT_NOTE"
	.sectionflags	@"SHF_NOTE_NV_CUINFO"
        /*0018*/ 	.short	0x0002
        /*001a*/ 	.short	0x0064
        /*001c*/ 	.short	0x0082
	.zero		2


//--------------------- .nv.info                  --------------------------
	.section	.nv.info,"",@"SHT_CUDA_INFO"
	.align	4


	//----- nvinfo : EIATTR_REGCOUNT
	.align		4
        /*0000*/ 	.byte	0x04, 0x2f
        /*0002*/ 	.short	(.L_10 - .L_9)
	.align		4
.L_9:
        /*0004*/ 	.word	index@(_Z10init_randsjP17curandStateXORWOW)
        /*0008*/ 	.word	0x0000001f


	//----- nvinfo : EIATTR_FRAME_SIZE
	.align		4
.L_10:
        /*000c*/ 	.byte	0x04, 0x11
        /*000e*/ 	.short	(.L_12 - .L_11)
	.align		4
.L_11:
        /*0010*/ 	.word	index@(_Z10init_randsjP17curandStateXORWOW)
        /*0014*/ 	.word	0x00000000


	//----- nvinfo : EIATTR_REGCOUNT
	.align		4
.L_12:
        /*0018*/ 	.byte	0x04, 0x2f
        /*001a*/ 	.short	(.L_14 - .L_13)
	.align		4
.L_13:
        /*001c*/ 	.word	index@(_Z14generate_randsP17curandStateXORWOWPhi)
        /*0020*/ 	.word	0x00000020


	//----- nvinfo : EIATTR_FRAME_SIZE
	.align		4
.L_14:
        /*0024*/ 	.byte	0x04, 0x11
        /*0026*/ 	.short	(.L_16 - .L_15)
	.align		4
.L_15:
        /*0028*/ 	.word	index@(_Z14generate_randsP17curandStateXORWOWPhi)
        /*002c*/ 	.word	0x00000000


	//----- nvinfo : EIATTR_MIN_STACK_SIZE
	.align		4
.L_16:
        /*0030*/ 	.byte	0x04, 0x12
        /*0032*/ 	.short	(.L_18 - .L_17)
	.align		4
.L_17:
        /*0034*/ 	.word	index@(_Z14generate_randsP17curandStateXORWOWPhi)
        /*0038*/ 	.word	0x00000000


	//----- nvinfo : EIATTR_MIN_STACK_SIZE
	.align		4
.L_18:
        /*003c*/ 	.byte	0x04, 0x12
        /*003e*/ 	.short	(.L_20 - .L_19)
	.align		4
.L_19:
        /*0040*/ 	.word	index@(_Z10init_randsjP17curandStateXORWOW)
        /*0044*/ 	.word	0x00000000
.L_20:


//--------------------- .nv.compat                --------------------------
	.section	.nv.compat,"",@"SHT_CUDA_COMPAT_INFO"
	.align	4
        /*0000*/ 	.byte	0x02, 0x09, 0x00, 0x00, 0x02, 0x02, 0x01, 0x00, 0x02, 0x05, 0x05, 0x00, 0x03, 0x07, 0x01, 0x01
        /*0010*/ 	.byte	0x02, 0x03, 0x00, 0x00, 0x02, 0x06, 0x01, 0x00, 0x04, 0x0b, 0x08, 0x00, 0x01, 0x00, 0x00, 0x00
        /*0020*/ 	.byte	0x00, 0x00, 0x00, 0x00


//--------------------- .nv.info._Z14generate_randsP17curandStateXORWOWPhi --------------------------
	.section	.nv.info._Z14generate_randsP17curandStateXORWOWPhi,"",@"SHT_CUDA_INFO"
	.sectionflags	@""
	.align	4


	//----- nvinfo : EIATTR_CUDA_API_VERSION
	.align		4
        /*0000*/ 	.byte	0x04, 0x37
        /*0002*/ 	.short	(.L_22 - .L_21)
.L_21:
        /*0004*/ 	.word	0x00000082


	//----- nvinfo : EIATTR_KPARAM_INFO
	.align		4
.L_22:
        /*0008*/ 	.byte	0x04, 0x17
        /*000a*/ 	.short	(.L_24 - .L_23)
.L_23:
        /*000c*/ 	.word	0x00000000
        /*0010*/ 	.short	0x0002
        /*0012*/ 	.short	0x0010
        /*0014*/ 	.byte	0x00, 0xf0, 0x11, 0x00


	//----- nvinfo : EIATTR_KPARAM_INFO
	.align		4
.L_24:
        /*0018*/ 	.byte	0x04, 0x17
        /*001a*/ 	.short	(.L_26 - .L_25)
.L_25:
        /*001c*/ 	.word	0x00000000
        /*0020*/ 	.short	0x0001
        /*0022*/ 	.short	0x0008
        /*0024*/ 	.byte	0x00, 0xf5, 0x21, 0x00


	//----- nvinfo : EIATTR_KPARAM_INFO
	.align		4
.L_26:
        /*0028*/ 	.byte	0x04, 0x17
        /*002a*/ 	.short	(.L_28 - .L_27)
.L_27:
        /*002c*/ 	.word	0x00000000
        /*0030*/ 	.short	0x0000
        /*0032*/ 	.short	0x0000
        /*0034*/ 	.byte	0x00, 0xf5, 0x21, 0x00


	//----- nvinfo : EIATTR_SPARSE_MMA_MASK
	.align		4
.L_28:
        /*0038*/ 	.byte	0x03, 0x50
        /*003a*/ 	.short	0x0000


	//----- nvinfo : EIATTR_MAXREG_COUNT
	.align		4
        /*003c*/ 	.byte	0x03, 0x1b
        /*003e*/ 	.short	0x00ff


	//----- nvinfo : EIATTR_MERCURY_ISA_VERSION
	.align		4
        /*0040*/ 	.byte	0x03, 0x5f
        /*0042*/ 	.short	0x0101


	//----- nvinfo : EIATTR_VRC_CTA_INIT_COUNT
	.align		4
        /*0044*/ 	.byte	0x02, 0x4a
	.zero		1
	.zero		1


	//----- nvinfo : EIATTR_EXIT_INSTR_OFFSETS
	.align		4
        /*0048*/ 	.byte	0x04, 0x1c
        /*004a*/ 	.short	(.L_30 - .L_29)


	//   ....[0]....
.L_29:
        /*004c*/ 	.word	0x00000880


	//----- nvinfo : EIATTR_CBANK_PARAM_SIZE
	.align		4
.L_30:
        /*0050*/ 	.byte	0x03, 0x19
        /*0052*/ 	.short	0x0014


	//----- nvinfo : EIATTR_PARAM_CBANK
	.align		4
        /*0054*/ 	.byte	0x04, 0x0a
        /*0056*/ 	.short	(.L_32 - .L_31)
	.align		4
.L_31:
        /*0058*/ 	.word	index@(.nv.constant0._Z14generate_randsP17curandStateXORWOWPhi)
        /*005c*/ 	.short	0x0380
        /*005e*/ 	.short	0x0014


	//----- nvinfo : EIATTR_SW_WAR
	.align		4
.L_32:
        /*0060*/ 	.byte	0x04, 0x36
        /*0062*/ 	.short	(.L_34 - .L_33)
.L_33:
        /*0064*/ 	.word	0x00000008
.L_34:


//--------------------- .nv.info._Z10init_randsjP17curandStateXORWOW --------------------------
	.section	.nv.info._Z10init_randsjP17curandStateXORWOW,"",@"SHT_CUDA_INFO"
	.sectionflags	@""
	.align	4


	//----- nvinfo : EIATTR_CUDA_API_VERSION
	.align		4
        /*0000*/ 	.byte	0x04, 0x37
        /*0002*/ 	.short	(.L_36 - .L_35)
.L_35:
        /*0004*/ 	.word	0x00000082


	//----- nvinfo : EIATTR_KPARAM_INFO
	.align		4
.L_36:
        /*0008*/ 	.byte	0x04, 0x17
        /*000a*/ 	.short	(.L_38 - .L_37)
.L_37:
        /*000c*/ 	.word	0x00000000
        /*0010*/ 	.short	0x0001
        /*0012*/ 	.short	0x0008
        /*0014*/ 	.byte	0x00, 0xf5, 0x21, 0x00


	//----- nvinfo : EIATTR_KPARAM_INFO
	.align		4
.L_38:
        /*0018*/ 	.byte	0x04, 0x17
        /*001a*/ 	.short	(.L_40 - .L_39)
.L_39:
        /*001c*/ 	.word	0x00000000
        /*0020*/ 	.short	0x0000
        /*0022*/ 	.short	0x0000
        /*0024*/ 	.byte	0x00, 0xf0, 0x11, 0x00


	//----- nvinfo : EIATTR_SPARSE_MMA_MASK
	.align		4
.L_40:
        /*0028*/ 	.byte	0x03, 0x50
        /*002a*/ 	.short	0x0000


	//----- nvinfo : EIATTR_MAXREG_COUNT
	.align		4
        /*002c*/ 	.byte	0x03, 0x1b
        /*002e*/ 	.short	0x00ff


	//----- nvinfo : EIATTR_MERCURY_ISA_VERSION
	.align		4
        /*0030*/ 	.byte	0x03, 0x5f
        /*0032*/ 	.short	0x0101


	//----- nvinfo : EIATTR_VRC_CTA_INIT_COUNT
	.align		4
        /*0034*/ 	.byte	0x02, 0x4a
	.zero		1
	.zero		1


	//----- nvinfo : EIATTR_EXIT_INSTR_OFFSETS
	.align		4
        /*0038*/ 	.byte	0x04, 0x1c
        /*003a*/ 	.short	(.L_42 - .L_41)


	//   ....[0]....
.L_41:
        /*003c*/ 	.word	0x00000eb0


	//----- nvinfo : EIATTR_CRS_STACK_SIZE
	.align		4
.L_42:
        /*0040*/ 	.byte	0x04, 0x1e
        /*0042*/ 	.short	(.L_44 - .L_43)
.L_43:
        /*0044*/ 	.word	0x00000000


	//----- nvinfo : EIATTR_CBANK_PARAM_SIZE
	.align		4
.L_44:
        /*0048*/ 	.byte	0x03, 0x19
        /*004a*/ 	.short	0x0010


	//----- nvinfo : EIATTR_PARAM_CBANK
	.align		4
        /*004c*/ 	.byte	0x04, 0x0a
        /*004e*/ 	.short	(.L_46 - .L_45)
	.align		4
.L_45:
        /*0050*/ 	.word	index@(.nv.constant0._Z10init_randsjP17curandStateXORWOW)
        /*0054*/ 	.short	0x0380
        /*0056*/ 	.short	0x0010


	//----- nvinfo : EIATTR_SW_WAR
	.align		4
.L_46:
        /*0058*/ 	.byte	0x04, 0x36
        /*005a*/ 	.short	(.L_48 - .L_47)
.L_47:
        /*005c*/ 	.word	0x00000008
.L_48:


//--------------------- .nv.callgraph             --------------------------
	.section	.nv.callgraph,"",@"SHT_CUDA_CALLGRAPH"
	.align	4
	.sectionentsize	8
	.align		4
        /*0000*/ 	.word	0x00000000
	.align		4
        /*0004*/ 	.word	0xffffffff
	.align		4
        /*0008*/ 	.word	0x00000000
	.align		4
        /*000c*/ 	.word	0xfffffffe
	.align		4
        /*0010*/ 	.word	0x00000000
	.align		4
        /*0014*/ 	.word	0xfffffffd
	.align		4
        /*0018*/ 	.word	0x00000000
	.align		4
        /*001c*/ 	.word	0xfffffffc


//--------------------- .nv.constant4             --------------------------
	.section	.nv.constant4,"a",@progbits
	.align	8
	.align		8
.nv.constant4:
        /*0000*/ 	.dword	precalc_xorwow_matrix
	.align		8
        /*0008*/ 	.dword	precalc_xorwow_offset_matrix
	.align		8
        /*0010*/ 	.dword	mrg32k3aM1
	.align		8
        /*0018*/ 	.dword	mrg32k3aM2
	.align		8
        /*0020*/ 	.dword	mrg32k3aM1SubSeq
	.align		8
        /*0028*/ 	.dword	mrg32k3aM2SubSeq
	.align		8
        /*0030*/ 	.dword	mrg32k3aM1Seq
	.align		8
        /*0038*/ 	.dword	mrg32k3aM2Seq


//--------------------- .nv.constant3             --------------------------
	.section	.nv.constant3,"a",@progbits
	.align	8
.nv.constant3:
	.type		__cr_lgamma_table,@object
	.size		__cr_lgamma_table,(.L_8 - __cr_lgamma_table)
__cr_lgamma_table:
        /*0000*/ 	.byte	0x00, 0x00, 0x00, 0x00, 0x00, 0x00, 0x00, 0x00, 0x00, 0x00, 0x00, 0x00, 0x00, 0x00, 0x00, 0x00
        /*0010*/ 	.byte	0xef, 0x39, 0xfa, 0xfe, 0x42, 0x2e, 0xe6, 0x3f, 0x02, 0x20, 0x2a, 0xfa, 0x0b, 0xab, 0xfc, 0x3f
        /*0020*/ 	.byte	0xf9, 0x2c, 0x92, 0x7c, 0xa7, 0x6c, 0x09, 0x40, 0xc9, 0x79, 0x44, 0x3c, 0x64, 0x26, 0x13, 0x40
        /*0030*/ 	.byte	0xca, 0x01, 0xcf, 0x3a, 0x27, 0x51, 0x1a, 0x40, 0x30, 0xcc, 0x2d, 0xf3, 0xe1, 0x0c, 0x21, 0x40
        /*0040*/ 	.byte	0x0d, 0xb7, 0xfc, 0x82, 0x8e, 0x35, 0x25, 0x40
.L_8:


//--------------------- .text._Z14generate_randsP17curandStateXORWOWPhi --------------------------
	.section	.text._Z14generate_randsP17curandStateXORWOWPhi,"ax",@progbits
	.align	128
        .global         _Z14generate_randsP17curandStateXORWOWPhi
        .type           _Z14generate_randsP17curandStateXORWOWPhi,@function
        .size           _Z14generate_randsP17curandStateXORWOWPhi,(.L_x_14 - _Z14generate_randsP17curandStateXORWOWPhi)
        .other          _Z14generate_randsP17curandStateXORWOWPhi,@"STO_CUDA_ENTRY STV_DEFAULT"
_Z14generate_randsP17curandStateXORWOWPhi:
.text._Z14generate_randsP17curandStateXORWOWPhi:
[----:B------:R-:W-:Y:S01]  /*0000*/  LDC R1, c[0x0][0x37c] ;  /* 0x0000df00ff017b82 */ /* 0x000fe20000000800 */
[----:B------:R-:W0:Y:S07]  /*0010*/  S2R R3, SR_TID.X ;  /* 0x0000000000037919 */ /* 0x000e2e0000002100 */
[----:B------:R-:W0:Y:S01]  /*0020*/  S2UR UR4, SR_CTAID.X ;  /* 0x00000000000479c3 */ /* 0x000e220000002500 */
[----:B------:R-:W1:Y:S01]  /*0030*/  LDCU.64 UR8, c[0x0][0x358] ;  /* 0x00006b00ff0877ac */ /* 0x000e620008000a00 */
[----:B------:R-:W2:Y:S06]  /*0040*/  LDCU UR6, c[0x0][0x390] ;  /* 0x00007200ff0677ac */ /* 0x000eac0008000800 */
[----:B------:R-:W0:Y:S08]  /*0050*/  LDC R0, c[0x0][0x360] ;  /* 0x0000d800ff007b82 */ /* 0x000e300000000800 */
[----:B------:R-:W3:Y:S01]  /*0060*/  LDC.64 R8, c[0x0][0x380] ;  /* 0x0000e000ff087b82 */ /* 0x000ee20000000a00 */
[----:B0-----:R-:W-:-:S04]  /*0070*/  IMAD R3, R0, UR4, R3 ;  /* 0x0000000400037c24 */ /* 0x001fc8000f8e0203 */
[----:B---3--:R-:W-:-:S05]  /*0080*/  IMAD.WIDE R8, R3, 0x30, R8 ;  /* 0x0000003003087825 */ /* 0x008fca00078e0208 */
[----:B-1----:R0:W5:Y:S04]  /*0090*/  LDG.E R2, desc[UR8][R8.64+0x20] ;  /* 0x0000200808027981 */ /* 0x002168000c1e1900 */
[----:B------:R0:W5:Y:S04]  /*00a0*/  LDG.E.64 R10, desc[UR8][R8.64+0x28] ;  /* 0x00002808080a7981 */ /* 0x000168000c1e1b00 */
[----:B------:R0:W5:Y:S04]  /*00b0*/  LDG.E.64 R6, desc[UR8][R8.64] ;  /* 0x0000000808067981 */ /* 0x000168000c1e1b00 */
[----:B------:R0:W5:Y:S04]  /*00c0*/  LDG.E.64 R18, desc[UR8][R8.64+0x8] ;  /* 0x0000080808127981 */ /* 0x000168000c1e1b00 */
[----:B------:R0:W5:Y:S04]  /*00d0*/  LDG.E.64 R12, desc[UR8][R8.64+0x10] ;  /* 0x00001008080c7981 */ /* 0x000168000c1e1b00 */
[----:B------:R0:W5:Y:S01]  /*00e0*/  LDG.E.64 R14, desc[UR8][R8.64+0x18] ;  /* 0x00001808080e7981 */ /* 0x000162000c1e1b00 */
[----:B--2---:R-:W-:-:S09]  /*00f0*/  UISETP.GE.AND UP0, UPT, UR6, 0x1, UPT ;  /* 0x000000010600788c */ /* 0x004fd2000bf06270 */
[----:B0-----:R-:W-:Y:S05]  /*0100*/  BRA.U !UP0, `(.L_x_0) ;  /* 0x0000000508c47547 */ /* 0x001fea000b800000 */
[----:B------:R-:W-:Y:S02]  /*0110*/  UISETP.GE.U32.AND UP0, UPT, UR6, 0x4, UPT ;  /* 0x000000040600788c */ /* 0x000fe4000bf06070 */
[----:B------:R-:W-:Y:S01]  /*0120*/  IMAD R0, R3, UR6, RZ ;  /* 0x0000000603007c24 */ /* 0x000fe2000f8e02ff */
[----:B------:R-:W-:Y:S01]  /*0130*/  ULOP3.LUT UR5, UR6, 0x3, URZ, 0xc0, !UPT ;  /* 0x0000000306057892 */ /* 0x000fe2000f8ec0ff */
[----:B------:R-:W-:-:S05]  /*0140*/  UMOV UR4, URZ ;  /* 0x000000ff00047c82 */ /* 0x000fca0008000000 */
[----:B------:R-:W-:Y:S06]  /*0150*/  BRA.U !UP0, `(.L_x_1) ;  /* 0x0000000508287547 */ /* 0x000fec000b800000 */
[----:B------:R-:W0:Y:S01]  /*0160*/  LDC.64 R16, c[0x0][0x388] ;  /* 0x0000e200ff107b82 */ /* 0x000e220000000a00 */
[----:B------:R-:W-:Y:S01]  /*0170*/  ULOP3.LUT UR4, UR6, 0x7ffffffc, URZ, 0xc0, !UPT ;  /* 0x7ffffffc06047892 */ /* 0x000fe2000f8ec0ff */
[----:B-----5:R-:W-:Y:S02]  /*0180*/  VIADD R6, R6, 0xb0f8a ;  /* 0x000b0f8a06067836 */ /* 0x020fe40000000000 */
[----:B------:R-:W-:Y:S01]  /*0190*/  IMAD.MOV.U32 R25, RZ, RZ, R0 ;  /* 0x000000ffff197224 */ /* 0x000fe200078e0000 */
[----:B------:R-:W-:-:S12]  /*01a0*/  UIADD3 UR6, UPT, UPT, -UR4, URZ, URZ ;  /* 0x000000ff04067290 */ /* 0x000fd8000fffe1ff */
.L_x_2:
[----:B------:R-:W-:Y:S01]  /*01b0*/  SHF.R.U32.HI R4, RZ, 0x2, R7 ;  /* 0x00000002ff047819 */ /* 0x000fe20000011607 */
[----:B------:R-:W-:Y:S01]  /*01c0*/  IMAD.SHL.U32 R20, R13, 0x10, RZ ;  /* 0x000000100d147824 */ /* 0x000fe200078e00ff */
[----:B------:R-:W-:Y:S01]  /*01d0*/  SHF.R.U32.HI R5, RZ, 0x2, R18 ;  /* 0x00000002ff057819 */ /* 0x000fe20000011612 */
[----:B------:R-:W-:Y:S01]  /*01e0*/  UIADD3 UR6, UPT, UPT, UR6, 0x4, URZ ;  /* 0x0000000406067890 */ /* 0x000fe2000fffe0ff */
[----:B------:R-:W-:Y:S01]  /*01f0*/  LOP3.LUT R4, R4, R7, RZ, 0x3c, !PT ;  /* 0x0000000704047212 */ /* 0x000fe200078e3cff */
[----:B------:R-:W-:Y:S01]  /*0200*/  IMAD.MOV.U32 R7, RZ, RZ, 0x2f800000 ;  /* 0x2f800000ff077424 */ /* 0x000fe200078e00ff */
[----:B------:R-:W-:Y:S01]  /*0210*/  LOP3.LUT R18, R5, R18, RZ, 0x3c, !PT ;  /* 0x0000001205127212 */ /* 0x000fe200078e3cff */
[----:B------:R-:W-:Y:S01]  /*0220*/  UISETP.NE.AND UP0, UPT, UR6, URZ, UPT ;  /* 0x000000ff0600728c */ /* 0x000fe2000bf05270 */
[----:B---3--:R-:W-:Y:S01]  /*0230*/  SHF.R.U32.HI R27, RZ, 0x2, R12 ;  /* 0x00000002ff1b7819 */ /* 0x008fe2000001160c */
[----:B------:R-:W-:Y:S01]  /*0240*/  IMAD.SHL.U32 R3, R4, 0x2, RZ ;  /* 0x0000000204037824 */ /* 0x000fe200078e00ff */
[----:B------:R-:W-:-:S04]  /*0250*/  SHF.L.U32 R21, R18, 0x1, RZ ;  /* 0x0000000112157819 */ /* 0x000fc800000006ff */
[----:B------:R-:W-:-:S04]  /*0260*/  LOP3.LUT R3, R13, R20, R3, 0x96, !PT ;  /* 0x000000140d037212 */ /* 0x000fc800078e9603 */
[----:B------:R-:W-:-:S04]  /*0270*/  LOP3.LUT R3, R3, R4, RZ, 0x3c, !PT ;  /* 0x0000000403037212 */ /* 0x000fc800078e3cff */
[----:B------:R-:W-:Y:S01]  /*0280*/  IADD3 R4, PT, PT, R6, -0x587c5, R3 ;  /* 0xfffa783b06047810 */ /* 0x000fe20007ffe003 */
[----:B------:R-:W-:-:S03]  /*0290*/  IMAD.SHL.U32 R20, R3, 0x10, RZ ;  /* 0x0000001003147824 */ /* 0x000fc600078e00ff */
[----:B------:R-:W-:Y:S02]  /*02a0*/  I2FP.F32.U32 R4, R4 ;  /* 0x0000000400047245 */ /* 0x000fe40000201000 */
[----:B------:R-:W-:-:S03]  /*02b0*/  LOP3.LUT R23, R3, R20, R21, 0x96, !PT ;  /* 0x0000001403177212 */ /* 0x000fc600078e9615 */
[----:B------:R-:W-:Y:S01]  /*02c0*/  FFMA R5, R4, R7, 1.1641532182693481445e-10 ;  /* 0x2f00000004057423 */ /* 0x000fe20000000007 */
[----:B------:R-:W-:-:S03]  /*02d0*/  SHF.R.U32.HI R4, RZ, 0x2, R19 ;  /* 0x00000002ff047819 */ /* 0x000fc60000011613 */
[----:B------:R-:W1:Y:S01]  /*02e0*/  F2F.F64.F32 R20, R5 ;  /* 0x0000000500147310 */ /* 0x000e620000201800 */
[----:B------:R-:W-:Y:S02]  /*02f0*/  LOP3.LUT R19, R4, R19, RZ, 0x3c, !PT ;  /* 0x0000001304137212 */ /* 0x000fe400078e3cff */
[----:B------:R-:W-:-:S03]  /*0300*/  LOP3.LUT R4, R23, R18, RZ, 0x3c, !PT ;  /* 0x0000001217047212 */ /* 0x000fc600078e3cff */
[----:B------:R-:W-:Y:S02]  /*0310*/  IMAD.SHL.U32 R18, R19, 0x2, RZ ;  /* 0x0000000213127824 */ /* 0x000fe400078e00ff */
[----:B------:R-:W-:-:S05]  /*0320*/  IMAD.SHL.U32 R23, R4, 0x10, RZ ;  /* 0x0000001004177824 */ /* 0x000fca00078e00ff */
[----:B------:R-:W-:Y:S02]  /*0330*/  LOP3.LUT R22, R4, R23, R18, 0x96, !PT ;  /* 0x0000001704167212 */ /* 0x000fe400078e9612 */
[----:B------:R-:W-:Y:S01]  /*0340*/  LOP3.LUT R18, R27, R12, RZ, 0x3c, !PT ;  /* 0x0000000c1b127212 */ /* 0x000fe200078e3cff */
[----:B-1----:R-:W-:Y:S01]  /*0350*/  DADD R20, R20, -0.5 ;  /* 0xbfe0000014147429 */ /* 0x002fe20000000000 */
[----:B------:R-:W-:Y:S01]  /*0360*/  LOP3.LUT R12, R22, R19, RZ, 0x3c, !PT ;  /* 0x00000013160c7212 */ /* 0x000fe200078e3cff */
[----:B------:R-:W-:Y:S01]  /*0370*/  IMAD.IADD R19, R4, 0x1, R6 ;  /* 0x0000000104137824 */ /* 0x000fe200078e0206 */
[----:B------:R-:W-:-:S03]  /*0380*/  SHF.L.U32 R23, R18, 0x1, RZ ;  /* 0x0000000112177819 */ /* 0x000fc600000006ff */
[----:B------:R-:W-:Y:S01]  /*0390*/  IMAD.SHL.U32 R5, R12, 0x10, RZ ;  /* 0x000000100c057824 */ /* 0x000fe200078e00ff */
[----:B------:R-:W-:Y:S01]  /*03a0*/  I2FP.F32.U32 R22, R19 ;  /* 0x0000001300167245 */ /* 0x000fe20000201000 */
[----:B------:R-:W-:Y:S01]  /*03b0*/  F2I.U32.F64.CEIL R24, R20 ;  /* 0x0000001400187311 */ /* 0x000fe20000309000 */
[----:B------:R-:W-:Y:S02]  /*03c0*/  IADD3 R19, PT, PT, R6, 0x587c5, R12 ;  /* 0x000587c506137810 */ /* 0x000fe40007ffe00c */
[----:B------:R-:W-:Y:S01]  /*03d0*/  LOP3.LUT R23, R12, R5, R23, 0x96, !PT ;  /* 0x000000050c177212 */ /* 0x000fe200078e9617 */
[----:B------:R-:W-:Y:S02]  /*03e0*/  IMAD.MOV.U32 R5, RZ, RZ, R13 ;  /* 0x000000ffff057224 */ /* 0x000fe400078e000d */
[----:B------:R-:W-:Y:S01]  /*03f0*/  FFMA R26, R22, R7, 1.1641532182693481445e-10 ;  /* 0x2f000000161a7423 */ /* 0x000fe20000000007 */
[----:B------:R-:W-:Y:S02]  /*0400*/  LOP3.LUT R13, R23, R18, RZ, 0x3c, !PT ;  /* 0x00000012170d7212 */ /* 0x000fe400078e3cff */
[----:B------:R-:W-:Y:S01]  /*0410*/  I2FP.F32.U32 R18, R19 ;  /* 0x0000001300127245 */ /* 0x000fe20000201000 */
[----:B------:R0:W1:Y:S01]  /*0420*/  F2F.F64.F32 R22, R26 ;  /* 0x0000001a00167310 */ /* 0x0000620000201800 */
[C---:B------:R-:W-:Y:S01]  /*0430*/  IADD3 R19, PT, PT, R6.reuse, 0xb0f8a, R13 ;  /* 0x000b0f8a06137810 */ /* 0x040fe20007ffe00d */
[----:B------:R-:W-:-:S02]  /*0440*/  VIADD R6, R6, 0x161f14 ;  /* 0x00161f1406067836 */ /* 0x000fc40000000000 */
[----:B------:R-:W-:Y:S01]  /*0450*/  FFMA R28, R18, R7, 1.1641532182693481445e-10 ;  /* 0x2f000000121c7423 */ /* 0x000fe20000000007 */
[----:B------:R-:W-:-:S03]  /*0460*/  I2FP.F32.U32 R27, R19 ;  /* 0x00000013001b7245 */ /* 0x000fc60000201000 */
[----:B------:R-:W2:Y:S01]  /*0470*/  F2F.F64.F32 R18, R28 ;  /* 0x0000001c00127310 */ /* 0x000ea20000201800 */
[----:B0-----:R-:W-:Y:S01]  /*0480*/  IADD3 R26, P0, P1, R25, 0x3, R16 ;  /* 0x00000003191a7810 */ /* 0x001fe2000791e010 */
[----:B------:R-:W-:Y:S01]  /*0490*/  FFMA R7, R27, R7, 1.1641532182693481445e-10 ;  /* 0x2f0000001b077423 */ /* 0x000fe20000000007 */
[----:B------:R-:W-:Y:S01]  /*04a0*/  SHF.R.S32.HI R27, RZ, 0x1f, R25 ;  /* 0x0000001fff1b7819 */ /* 0x000fe20000011419 */
[----:B------:R-:W-:Y:S01]  /*04b0*/  VIADD R25, R25, 0x4 ;  /* 0x0000000419197836 */ /* 0x000fe20000000000 */
[----:B-1----:R-:W-:-:S03]  /*04c0*/  DADD R22, R22, -0.5 ;  /* 0xbfe0000016167429 */ /* 0x002fc60000000000 */
[----:B------:R0:W1:Y:S01]  /*04d0*/  F2F.F64.F32 R20, R7 ;  /* 0x0000000700147310 */ /* 0x0000620000201800 */
[----:B------:R-:W-:-:S05]  /*04e0*/  IADD3.X R27, PT, PT, R27, R17, RZ, P0, P1 ;  /* 0x000000111b1b7210 */ /* 0x000fca00007e24ff */
[----:B------:R3:W-:Y:S01]  /*04f0*/  STG.E.U8 desc[UR8][R26.64+-0x3], R24 ;  /* 0xfffffd181a007986 */ /* 0x0007e2000c101108 */
[----:B--2---:R-:W-:Y:S01]  /*0500*/  DADD R18, R18, -0.5 ;  /* 0xbfe0000012127429 */ /* 0x004fe20000000000 */
[----:B0-----:R-:W-:Y:S01]  /*0510*/  IMAD.MOV.U32 R7, RZ, RZ, R5 ;  /* 0x000000ffff077224 */ /* 0x001fe200078e0005 */
[----:B------:R-:W0:Y:S01]  /*0520*/  F2I.U32.F64.CEIL R23, R22 ;  /* 0x0000001600177311 */ /* 0x000e220000309000 */
[----:B-1----:R-:W-:-:S07]  /*0530*/  DADD R20, R20, -0.5 ;  /* 0xbfe0000014147429 */ /* 0x002fce0000000000 */
[----:B------:R1:W2:Y:S01]  /*0540*/  F2I.U32.F64.CEIL R29, R18 ;  /* 0x00000012001d7311 */ /* 0x0002a20000309000 */
[----:B0-----:R3:W-:Y:S07]  /*0550*/  STG.E.U8 desc[UR8][R26.64+-0x2], R23 ;  /* 0xfffffe171a007986 */ /* 0x0017ee000c101108 */
[----:B------:R-:W0:Y:S01]  /*0560*/  F2I.U32.F64.CEIL R21, R20 ;  /* 0x0000001400157311 */ /* 0x000e220000309000 */
[----:B-1----:R-:W-:Y:S01]  /*0570*/  MOV R18, R3 ;  /* 0x0000000300127202 */ /* 0x002fe20000000f00 */
[----:B------:R-:W-:Y:S01]  /*0580*/  IMAD.MOV.U32 R19, RZ, RZ, R4 ;  /* 0x000000ffff137224 */ /* 0x000fe200078e0004 */
[----:B--2---:R3:W-:Y:S04]  /*0590*/  STG.E.U8 desc[UR8][R26.64+-0x1], R29 ;  /* 0xffffff1d1a007986 */ /* 0x0047e8000c101108 */
[----:B0-----:R3:W-:Y:S01]  /*05a0*/  STG.E.U8 desc[UR8][R26.64], R21 ;  /* 0x000000151a007986 */ /* 0x0017e2000c101108 */
[----:B------:R-:W-:Y:S05]  /*05b0*/  BRA.U UP0, `(.L_x_2) ;  /* 0xfffffff900fc7547 */ /* 0x000fea000b83ffff */
[----:B------:R-:W-:Y:S01]  /*05c0*/  VIADD R6, R6, 0xfff4f076 ;  /* 0xfff4f07606067836 */ /* 0x000fe20000000000 */
[----:B------:R-:W-:Y:S01]  /*05d0*/  MOV R18, R3 ;  /* 0x0000000300127202 */ /* 0x000fe20000000f00 */
[----:B------:R-:W-:Y:S02]  /*05e0*/  IMAD.MOV.U32 R7, RZ, RZ, R5 ;  /* 0x000000ffff077224 */ /* 0x000fe400078e0005 */
[----:B------:R-:W-:-:S07]  /*05f0*/  IMAD.MOV.U32 R19, RZ, RZ, R4 ;  /* 0x000000ffff137224 */ /* 0x000fce00078e0004 */
.L_x_1:
[----:B------:R-:W-:-:S09]  /*0600*/  UISETP.NE.AND UP0, UPT, UR5, URZ, UPT ;  /* 0x000000ff0500728c */ /* 0x000fd2000bf05270 */
[----:B------:R-:W-:Y:S05]  /*0610*/  BRA.U !UP0, `(.L_x_0) ;  /* 0x0000000108807547 */ /* 0x000fea000b800000 */
[----:B-----5:R-:W-:Y:S01]  /*0620*/  VIADD R6, R6, 0x587c5 ;  /* 0x000587c506067836 */ /* 0x020fe20000000000 */
[----:B------:R-:W0:Y:S01]  /*0630*/  LDCU.64 UR6, c[0x0][0x388] ;  /* 0x00007100ff0677ac */ /* 0x000e220008000a00 */
[----:B------:R-:W-:Y:S01]  /*0640*/  VIADD R0, R0, UR4 ;  /* 0x0000000400007c36 */ /* 0x000fe20008000000 */
[----:B------:R-:W-:-:S12]  /*0650*/  UIADD3 UR5, UPT, UPT, -UR5, URZ, URZ ;  /* 0x000000ff05057290 */ /* 0x000fd8000fffe1ff */
.L_x_3:
[----:B------:R-:W-:Y:S01]  /*0660*/  SHF.R.U32.HI R4, RZ, 0x2, R7 ;  /* 0x00000002ff047819 */ /* 0x000fe20000011607 */
[----:B-1----:R-:W-:Y:S01]  /*0670*/  IMAD.SHL.U32 R16, R13, 0x10, RZ ;  /* 0x000000100d107824 */ /* 0x002fe200078e00ff */
[----:B------:R-:W-:Y:S01]  /*0680*/  UIADD3 UR5, UPT, UPT, UR5, 0x1, URZ ;  /* 0x0000000105057890 */ /* 0x000fe2000fffe0ff */
[----:B------:R-:W-:Y:S01]  /*0690*/  IMAD.MOV.U32 R20, RZ, RZ, R6 ;  /* 0x000000ffff147224 */ /* 0x000fe200078e0006 */
[----:B------:R-:W-:Y:S01]  /*06a0*/  LOP3.LUT R4, R4, R7, RZ, 0x3c, !PT ;  /* 0x0000000704047212 */ /* 0x000fe200078e3cff */
[----:B------:R-:W-:Y:S01]  /*06b0*/  IMAD.MOV.U32 R7, RZ, RZ, 0x2f800000 ;  /* 0x2f800000ff077424 */ /* 0x000fe200078e00ff */
[----:B------:R-:W-:Y:S02]  /*06c0*/  UISETP.NE.AND UP0, UPT, UR5, URZ, UPT ;  /* 0x000000ff0500728c */ /* 0x000fe4000bf05270 */
[----:B------:R-:W-:-:S04]  /*06d0*/  SHF.L.U32 R3, R4, 0x1, RZ ;  /* 0x0000000104037819 */ /* 0x000fc800000006ff */
[----:B------:R-:W-:Y:S02]  /*06e0*/  LOP3.LUT R3, R13, R16, R3, 0x96, !PT ;  /* 0x000000100d037212 */ /* 0x000fe400078e9603 */
[C---:B0-----:R-:W-:Y:S02]  /*06f0*/  IADD3 R16, P0, PT, R0.reuse, UR6, RZ ;  /* 0x0000000600107c10 */ /* 0x041fe4000ff1e0ff */
[----:B------:R-:W-:Y:S02]  /*0700*/  LOP3.LUT R3, R3, R4, RZ, 0x3c, !PT ;  /* 0x0000000403037212 */ /* 0x000fe400078e3cff */
[C---:B------:R-:W-:Y:S01]  /*0710*/  LEA.HI.X.SX32 R17, R0.reuse, UR7, 0x1, P0 ;  /* 0x0000000700117c11 */ /* 0x040fe200080f0eff */
[----:B------:R-:W-:Y:S02]  /*0720*/  VIADD R0, R0, 0x1 ;  /* 0x0000000100007836 */ /* 0x000fe40000000000 */
[----:B------:R-:W-:Y:S02]  /*0730*/  IMAD.IADD R4, R3, 0x1, R6 ;  /* 0x0000000103047824 */ /* 0x000fe400078e0206 */
[----:B------:R-:W-:-:S03]  /*0740*/  VIADD R6, R6, 0x587c5 ;  /* 0x000587c506067836 */ /* 0x000fc60000000000 */
[----:B------:R-:W-:-:S05]  /*0750*/  I2FP.F32.U32 R4, R4 ;  /* 0x0000000400047245 */ /* 0x000fca0000201000 */
[----:B------:R-:W-:-:S04]  /*0760*/  FFMA R7, R4, R7, 1.1641532182693481445e-10 ;  /* 0x2f00000004077423 */ /* 0x000fc80000000007 */
[----:B------:R0:W1:Y:S02]  /*0770*/  F2F.F64.F32 R4, R7 ;  /* 0x0000000700047310 */ /* 0x0000640000201800 */
[----:B0-----:R-:W-:Y:S01]  /*0780*/  IMAD.MOV.U32 R7, RZ, RZ, R18 ;  /* 0x000000ffff077224 */ /* 0x001fe200078e0012 */
[----:B------:R-:W-:Y:S01]  /*0790*/  MOV R18, R19 ;  /* 0x0000001300127202 */ /* 0x000fe20000000f00 */
[----:B------:R-:W-:Y:S02]  /*07a0*/  IMAD.MOV.U32 R19, RZ, RZ, R12 ;  /* 0x000000ffff137224 */ /* 0x000fe400078e000c */
[----:B------:R-:W-:Y:S01]  /*07b0*/  IMAD.MOV.U32 R12, RZ, RZ, R13 ;  /* 0x000000ffff0c7224 */ /* 0x000fe200078e000d */
[----:B------:R-:W-:Y:S01]  /*07c0*/  MOV R13, R3 ;  /* 0x00000003000d7202 */ /* 0x000fe20000000f00 */
[----:B-1----:R-:W-:-:S10]  /*07d0*/  DADD R4, R4, -0.5 ;  /* 0xbfe0000004047429 */ /* 0x002fd40000000000 */
[----:B------:R-:W0:Y:S02]  /*07e0*/  F2I.U32.F64.CEIL R5, R4 ;  /* 0x0000000400057311 */ /* 0x000e240000309000 */
[----:B0-----:R1:W-:Y:S01]  /*07f0*/  STG.E.U8 desc[UR8][R16.64], R5 ;  /* 0x0000000510007986 */ /* 0x0013e2000c101108 */
[----:B------:R-:W-:Y:S05]  /*0800*/  BRA.U UP0, `(.L_x_3) ;  /* 0xfffffffd00947547 */ /* 0x000fea000b83ffff */
[----:B------:R-:W-:-:S07]  /*0810*/  IMAD.MOV.U32 R6, RZ, RZ, R20 ;  /* 0x000000ffff067224 */ /* 0x000fce00078e0014 */
.L_x_0:
[----:B-----5:R-:W-:Y:S04]  /*0820*/  STG.E.64 desc[UR8][R8.64], R6 ;  /* 0x0000000608007986 */ /* 0x020fe8000c101b08 */
[----:B------:R-:W-:Y:S04]  /*0830*/  STG.E.64 desc[UR8][R8.64+0x8], R18 ;  /* 0x0000081208007986 */ /* 0x000fe8000c101b08 */
[----:B------:R-:W-:Y:S04]  /*0840*/  STG.E.64 desc[UR8][R8.64+0x10], R12 ;  /* 0x0000100c08007986 */ /* 0x000fe8000c101b08 */
[----:B------:R-:W-:Y:S04]  /*0850*/  STG.E.64 desc[UR8][R8.64+0x18], R14 ;  /* 0x0000180e08007986 */ /* 0x000fe8000c101b08 */
[----:B------:R-:W-:Y:S04]  /*0860*/  STG.E.64 desc[UR8][R8.64+0x28], R10 ;  /* 0x0000280a08007986 */ /* 0x000fe8000c101b08 */
[----:B------:R-:W-:Y:S01]  /*0870*/  STG.E desc[UR8][R8.64+0x20], R2 ;  /* 0x0000200208007986 */ /* 0x000fe2000c101908 */
[----:B------:R-:W-:Y:S05]  /*0880*/  EXIT ;  /* 0x000000000000794d */ /* 0x000fea0003800000 */
.L_x_4:
[----:B------:R-:W-:-:S00]  /*0890*/  BRA `(.L_x_4) ;  /* 0xfffffffc00fc7947 */ /* 0x000fc0000383ffff */
[----:B------:R-:W-:-:S00]  /*08a0*/  NOP ;  /* 0x0000000000007918 */ /* 0x000fc00000000000 */
        /* <DEDUP_REMOVED lines=13> */
.L_x_14:


//--------------------- .text._Z10init_randsjP17curandStateXORWOW --------------------------
	.section	.text._Z10init_randsjP17curandStateXORWOW,"ax",@progbits
	.align	128
        .global         _Z10init_randsjP17curandStateXORWOW
        .type           _Z10init_randsjP17curandStateXORWOW,@function
        .size           _Z10init_randsjP17curandStateXORWOW,(.L_x_15 - _Z10init_randsjP17curandStateXORWOW)
        .other          _Z10init_randsjP17curandStateXORWOW,@"STO_CUDA_ENTRY STV_DEFAULT"
_Z10init_randsjP17curandStateXORWOW:
.text._Z10init_randsjP17curandStateXORWOW:
[----:B------:R-:W-:Y:S01]  /*0000*/  LDC R1, c[0x0][0x37c] ;  /* 0x0000df00ff017b82 */ /* 0x000fe20000000800 */
[----:B------:R-:W0:Y:S07]  /*0010*/  S2R R13, SR_TID.X ;  /* 0x00000000000d7919 */ /* 0x000e2e0000002100 */
[----:B------:R-:W1:Y:S01]  /*0020*/  LDC R0, c[0x0][0x380] ;  /* 0x0000e000ff007b82 */ /* 0x000e620000000800 */
[----:B------:R-:W2:Y:S01]  /*0030*/  LDCU.64 UR4, c[0x0][0x358] ;  /* 0x00006b00ff0477ac */ /* 0x000ea20008000a00 */
[----:B------:R-:W-:Y:S01]  /*0040*/  IMAD.MOV.U32 R5, RZ, RZ, -0x75bd8fc ;  /* 0xf8a42704ff057424 */ /* 0x000fe200078e00ff */
[----:B------:R-:W-:Y:S01]  /*0050*/  BSSY.RECONVERGENT B0, `(.L_x_5) ;  /* 0x00000e2000007945 */ /* 0x000fe20003800200 */
[----:B------:R-:W-:-:S04]  /*0060*/  IMAD.MOV.U32 R8, RZ, RZ, -0x23270784 ;  /* 0xdcd8f87cff087424 */ /* 0x000fc800078e00ff */
[----:B------:R-:W0:Y:S08]  /*0070*/  S2UR UR6, SR_CTAID.X ;  /* 0x00000000000679c3 */ /* 0x000e300000002500 */
[----:B------:R-:W0:Y:S08]  /*0080*/  LDC R2, c[0x0][0x360] ;  /* 0x0000d800ff027b82 */ /* 0x000e300000000800 */
[----:B------:R-:W3:Y:S01]  /*0090*/  LDC.64 R6, c[0x0][0x388] ;  /* 0x0000e200ff067b82 */ /* 0x000ee20000000a00 */
[----:B-1----:R-:W-:-:S05]  /*00a0*/  LOP3.LUT R0, R0, 0xaad26b49, RZ, 0x3c, !PT ;  /* 0xaad26b4900007812 */ /* 0x002fca00078e3cff */
[----:B------:R-:W-:-:S04]  /*00b0*/  IMAD R0, R0, 0x4182bed5, RZ ;  /* 0x4182bed500007824 */ /* 0x000fc800078e02ff */
[C---:B------:R-:W-:Y:S01]  /*00c0*/  VIADD R3, R0.reuse, 0x75bcd15 ;  /* 0x075bcd1500037836 */ /* 0x040fe20000000000 */
[C---:B------:R-:W-:Y:S01]  /*00d0*/  LOP3.LUT R4, R0.reuse, 0x159a55e5, RZ, 0x3c, !PT ;  /* 0x159a55e500047812 */ /* 0x040fe200078e3cff */
[----:B------:R-:W-:Y:S02]  /*00e0*/  VIADD R9, R0, 0x583f19 ;  /* 0x00583f1900097836 */ /* 0x000fe40000000000 */
[----:B0-----:R-:W-:Y:S02]  /*00f0*/  IMAD R13, R2, UR6, R13 ;  /* 0x00000006020d7c24 */ /* 0x001fe4000f8e020d */
[----:B------:R-:W-:-:S03]  /*0100*/  VIADD R2, R0, 0xd9f6dc18 ;  /* 0xd9f6dc1800027836 */ /* 0x000fc60000000000 */
[C---:B------:R-:W-:Y:S01]  /*0110*/  ISETP.NE.AND P0, PT, R13.reuse, RZ, PT ;  /* 0x000000ff0d00720c */ /* 0x040fe20003f05270 */
[----:B---3--:R-:W-:-:S05]  /*0120*/  IMAD.WIDE R6, R13, 0x30, R6 ;  /* 0x000000300d067825 */ /* 0x008fca00078e0206 */
[----:B--2---:R0:W-:Y:S04]  /*0130*/  STG.E.64 desc[UR4][R6.64], R2 ;  /* 0x0000000206007986 */ /* 0x0041e8000c101b04 */
[----:B------:R0:W-:Y:S04]  /*0140*/  STG.E.64 desc[UR4][R6.64+0x8], R4 ;  /* 0x0000080406007986 */ /* 0x0001e8000c101b04 */
[----:B------:R0:W-:Y:S01]  /*0150*/  STG.E.64 desc[UR4][R6.64+0x10], R8 ;  /* 0x0000100806007986 */ /* 0x0001e2000c101b04 */
[----:B------:R-:W-:Y:S05]  /*0160*/  @!P0 BRA `(.L_x_6) ;  /* 0x0000000c00408947 */ /* 0x000fea0003800000 */
[----:B------:R-:W-:Y:S01]  /*0170*/  SHF.R.S32.HI R0, RZ, 0x1f, R13 ;  /* 0x0000001fff007819 */ /* 0x000fe2000001140d */
[----:B------:R-:W-:-:S07]  /*0180*/  IMAD.MOV.U32 R12, RZ, RZ, RZ ;  /* 0x000000ffff0c7224 */ /* 0x000fce00078e00ff */
.L_x_12:
[----:B0-----:R-:W-:Y:S01]  /*0190*/  LOP3.LUT R2, R13, 0x3, RZ, 0xc0, !PT ;  /* 0x000000030d027812 */ /* 0x001fe200078ec0ff */
[----:B------:R-:W-:Y:S03]  /*01a0*/  BSSY.RECONVERGENT B1, `(.L_x_7) ;  /* 0x00000c6000017945 */ /* 0x000fe60003800200 */
[----:B------:R-:W-:-:S04]  /*01b0*/  ISETP.NE.U32.AND P0, PT, R2, RZ, PT ;  /* 0x000000ff0200720c */ /* 0x000fc80003f05070 */
[----:B------:R-:W-:-:S13]  /*01c0*/  ISETP.NE.AND.EX P0, PT, RZ, RZ, PT, P0 ;  /* 0x000000ffff00720c */ /* 0x000fda0003f05300 */
[----:B------:R-:W-:Y:S05]  /*01d0*/  @!P0 BRA `(.L_x_8) ;  /* 0x0000000c00088947 */ /* 0x000fea0003800000 */
[----:B------:R-:W0:Y:S01]  /*01e0*/  LDC.64 R8, c[0x4][RZ] ;  /* 0x01000000ff087b82 */ /* 0x000e220000000a00 */
[----:B------:R-:W-:Y:S02]  /*01f0*/  IMAD.MOV.U32 R14, RZ, RZ, RZ ;  /* 0x000000ffff0e7224 */ /* 0x000fe400078e00ff */
[----:B0-----:R-:W-:-:S07]  /*0200*/  IMAD.WIDE.U32 R8, R12, 0xc80, R8 ;  /* 0x00000c800c087825 */ /* 0x001fce00078e0008 */
.L_x_11:
[----:B0-----:R-:W-:Y:S01]  /*0210*/  IMAD.MOV.U32 R15, RZ, RZ, RZ ;  /* 0x000000ffff0f7224 */ /* 0x001fe200078e00ff */
[----:B------:R-:W-:Y:S01]  /*0220*/  CS2R R2, SRZ ;  /* 0x0000000000027805 */ /* 0x000fe2000001ff00 */
[----:B------:R-:W-:Y:S01]  /*0230*/  IMAD.MOV.U32 R17, RZ, RZ, RZ ;  /* 0x000000ffff117224 */ /* 0x000fe200078e00ff */
[----:B------:R-:W-:-:S07]  /*0240*/  CS2R R4, SRZ ;  /* 0x0000000000047805 */ /* 0x000fce000001ff00 */
.L_x_10:
[----:B------:R-:W-:-:S05]  /*0250*/  IMAD.WIDE.U32 R10, R17, 0x4, R6 ;  /* 0x00000004110a7825 */ /* 0x000fca00078e0006 */
[----:B------:R0:W5:Y:S01]  /*0260*/  LDG.E R16, desc[UR4][R10.64+0x4] ;  /* 0x000004040a107981 */ /* 0x000162000c1e1900 */
[----:B------:R-:W-:-:S07]  /*0270*/  IMAD.MOV.U32 R19, RZ, RZ, RZ ;  /* 0x000000ffff137224 */ /* 0x000fce00078e00ff */
.L_x_9:
[----:B-----5:R-:W-:Y:S01]  /*0280*/  SHF.R.U32.HI R24, RZ, R19, R16 ;  /* 0x00000013ff187219 */ /* 0x020fe20000011610 */
[----:B0-----:R-:W-:-:S03]  /*0290*/  IMAD.SHL.U32 R10, R17, 0x20, RZ ;  /* 0x00000020110a7824 */ /* 0x001fc600078e00ff */
[----:B------:R-:W-:Y:S01]  /*02a0*/  LOP3.LUT R11, R24, 0x1, RZ, 0xc0, !PT ;  /* 0x00000001180b7812 */ /* 0x000fe200078ec0ff */
[----:B------:R-:W-:-:S03]  /*02b0*/  IMAD.IADD R10, R10, 0x1, R19 ;  /* 0x000000010a0a7824 */ /* 0x000fc600078e0213 */
[----:B------:R-:W-:Y:S01]  /*02c0*/  ISETP.NE.U32.AND P0, PT, R11, 0x1, PT ;  /* 0x000000010b00780c */ /* 0x000fe20003f05070 */
[----:B------:R-:W-:-:S03]  /*02d0*/  IMAD R11, R10, 0x5, RZ ;  /* 0x000000050a0b7824 */ /* 0x000fc600078e02ff */
[----:B------:R-:W-:Y:S01]  /*02e0*/  R2P PR, R24, 0x7e ;  /* 0x0000007e18007804 */ /* 0x000fe20000000000 */
[----:B------:R-:W-:-:S08]  /*02f0*/  IMAD.WIDE.U32 R10, R11, 0x4, R8 ;  /* 0x000000040b0a7825 */ /* 0x000fd000078e0008 */
[----:B------:R-:W2:Y:S04]  /*0300*/  @!P0 LDG.E R18, desc[UR4][R10.64] ;  /* 0x000000040a128981 */ /* 0x000ea8000c1e1900 */
[----:B------:R-:W3:Y:S04]  /*0310*/  @!P0 LDG.E R20, desc[UR4][R10.64+0x10] ;  /* 0x000010040a148981 */ /* 0x000ee8000c1e1900 */
[----:B------:R-:W4:Y:S04]  /*0320*/  @P1 LDG.E R22, desc[UR4][R10.64+0x14] ;  /* 0x000014040a161981 */ /* 0x000f28000c1e1900 */
[----:B------:R-:W4:Y:S04]  /*0330*/  @P2 LDG.E R26, desc[UR4][R10.64+0x28] ;  /* 0x000028040a1a2981 */ /* 0x000f28000c1e1900 */
[----:B------:R-:W4:Y:S04]  /*0340*/  @!P0 LDG.E R21, desc[UR4][R10.64+0x4] ;  /* 0x000004040a158981 */ /* 0x000f28000c1e1900 */
[----:B------:R-:W4:Y:S04]  /*0350*/  @!P0 LDG.E R23, desc[UR4][R10.64+0xc] ;  /* 0x00000c040a178981 */ /* 0x000f28000c1e1900 */
[----:B------:R-:W4:Y:S04]  /*0360*/  @P1 LDG.E R25, desc[UR4][R10.64+0x18] ;  /* 0x000018040a191981 */ /* 0x000f28000c1e1900 */
[----:B------:R-:W4:Y:S04]  /*0370*/  @P3 LDG.E R28, desc[UR4][R10.64+0x3c] ;  /* 0x00003c040a1c3981 */ /* 0x000f28000c1e1900 */
[----:B------:R-:W4:Y:S01]  /*0380*/  @P6 LDG.E R27, desc[UR4][R10.64+0x7c] ;  /* 0x00007c040a1b6981 */ /* 0x000f22000c1e1900 */
[----:B--2---:R-:W-:-:S03]  /*0390*/  @!P0 LOP3.LUT R15, R15, R18, RZ, 0x3c, !PT ;  /* 0x000000120f0f8212 */ /* 0x004fc600078e3cff */
[----:B------:R-:W2:Y:S01]  /*03a0*/  @!P0 LDG.E R18, desc[UR4][R10.64+0x8] ;  /* 0x000008040a128981 */ /* 0x000ea2000c1e1900 */
[----:B---3--:R-:W-:-:S03]  /*03b0*/  @!P0 LOP3.LUT R3, R3, R20, RZ, 0x3c, !PT ;  /* 0x0000001403038212 */ /* 0x008fc600078e3cff */
[----:B------:R-:W3:Y:S01]  /*03c0*/  @P1 LDG.E R20, desc[UR4][R10.64+0x24] ;  /* 0x000024040a141981 */ /* 0x000ee2000c1e1900 */
[----:B----4-:R-:W-:-:S03]  /*03d0*/  @P1 LOP3.LUT R15, R15, R22, RZ, 0x3c, !PT ;  /* 0x000000160f0f1212 */ /* 0x010fc600078e3cff */
[----:B------:R-:W4:Y:S01]  /*03e0*/  @P2 LDG.E R22, desc[UR4][R10.64+0x38] ;  /* 0x000038040a162981 */ /* 0x000f22000c1e1900 */
[----:B------:R-:W-:-:S03]  /*03f0*/  @P2 LOP3.LUT R15, R15, R26, RZ, 0x3c, !PT ;  /* 0x0000001a0f0f2212 */ /* 0x000fc600078e3cff */
[----:B------:R-:W4:Y:S01]  /*0400*/  @P4 LDG.E R26, desc[UR4][R10.64+0x50] ;  /* 0x000050040a1a4981 */ /* 0x000f22000c1e1900 */
[----:B------:R-:W-:-:S03]  /*0410*/  @!P0 LOP3.LUT R4, R4, R21, RZ, 0x3c, !PT ;  /* 0x0000001504048212 */ /* 0x000fc600078e3cff */
[----:B------:R-:W4:Y:S01]  /*0420*/  @P1 LDG.E R21, desc[UR4][R10.64+0x20] ;  /* 0x000020040a151981 */ /* 0x000f22000c1e1900 */
[----:B------:R-:W-:-:S03]  /*0430*/  @!P0 LOP3.LUT R2, R2, R23, RZ, 0x3c, !PT ;  /* 0x0000001702028212 */ /* 0x000fc600078e3cff */
[----:B------:R-:W4:Y:S01]  /*0440*/  @P2 LDG.E R23, desc[UR4][R10.64+0x2c] ;  /* 0x00002c040a172981 */ /* 0x000f22000c1e1900 */
[----:B------:R-:W-:-:S03]  /*0450*/  @P1 LOP3.LUT R4, R4, R25, RZ, 0x3c, !PT ;  /* 0x0000001904041212 */ /* 0x000fc600078e3cff */
[----:B------:R-:W4:Y:S01]  /*0460*/  @P2 LDG.E R25, desc[UR4][R10.64+0x34] ;  /* 0x000034040a192981 */ /* 0x000f22000c1e1900 */
[----:B--2---:R-:W-:-:S03]  /*0470*/  @!P0 LOP3.LUT R5, R5, R18, RZ, 0x3c, !PT ;  /* 0x0000001205058212 */ /* 0x004fc600078e3cff */
[----:B------:R-:W2:Y:S01]  /*0480*/  @P1 LDG.E R18, desc[UR4][R10.64+0x1c] ;  /* 0x00001c040a121981 */ /* 0x000ea2000c1e1900 */
[----:B---3--:R-:W-:-:S03]  /*0490*/  @P1 LOP3.LUT R3, R3, R20, RZ, 0x3c, !PT ;  /* 0x0000001403031212 */ /* 0x008fc600078e3cff */
[----:B------:R-:W3:Y:S01]  /*04a0*/  @P2 LDG.E R20, desc[UR4][R10.64+0x30] ;  /* 0x000030040a142981 */ /* 0x000ee2000c1e1900 */
[----:B----4-:R-:W-:-:S03]  /*04b0*/  @P2 LOP3.LUT R3, R3, R22, RZ, 0x3c, !PT ;  /* 0x0000001603032212 */ /* 0x010fc600078e3cff */
[----:B------:R-:W4:Y:S01]  /*04c0*/  @P3 LDG.E R22, desc[UR4][R10.64+0x4c] ;  /* 0x00004c040a163981 */ /* 0x000f22000c1e1900 */
[----:B------:R-:W-:-:S04]  /*04d0*/  @P3 LOP3.LUT R15, R15, R28, RZ, 0x3c, !PT ;  /* 0x0000001c0f0f3212 */ /* 0x000fc800078e3cff */
[----:B------:R-:W-:Y:S02]  /*04e0*/  @P4 LOP3.LUT R15, R15, R26, RZ, 0x3c, !PT ;  /* 0x0000001a0f0f4212 */ /* 0x000fe400078e3cff */
[----:B------:R-:W-:Y:S01]  /*04f0*/  @P1 LOP3.LUT R2, R2, R21, RZ, 0x3c, !PT ;  /* 0x0000001502021212 */ /* 0x000fe200078e3cff */
[----:B------:R-:W4:Y:S04]  /*0500*/  @P5 LDG.E R26, desc[UR4][R10.64+0x64] ;  /* 0x000064040a1a5981 */ /* 0x000f28000c1e1900 */
[----:B------:R-:W4:Y:S01]  /*0510*/  @P3 LDG.E R21, desc[UR4][R10.64+0x40] ;  /* 0x000040040a153981 */ /* 0x000f22000c1e1900 */
[----:B------:R-:W-:Y:S02]  /*0520*/  @P2 LOP3.LUT R4, R4, R23, RZ, 0x3c, !PT ;  /* 0x0000001704042212 */ /* 0x000fe400078e3cff */
[----:B------:R-:W-:Y:S01]  /*0530*/  @P2 LOP3.LUT R2, R2, R25, RZ, 0x3c, !PT ;  /* 0x0000001902022212 */ /* 0x000fe200078e3cff */
[----:B------:R-:W4:Y:S04]  /*0540*/  @P3 LDG.E R23, desc[UR4][R10.64+0x48] ;  /* 0x000048040a173981 */ /* 0x000f28000c1e1900 */
[----:B------:R-:W4:Y:S01]  /*0550*/  @P4 LDG.E R25, desc[UR4][R10.64+0x54] ;  /* 0x000054040a194981 */ /* 0x000f22000c1e1900 */
[----:B--2---:R-:W-:-:S03]  /*0560*/  @P1 LOP3.LUT R5, R5, R18, RZ, 0x3c, !PT ;  /* 0x0000001205051212 */ /* 0x004fc600078e3cff */
[----:B------:R-:W2:Y:S01]  /*0570*/  @P3 LDG.E R18, desc[UR4][R10.64+0x44] ;  /* 0x000044040a123981 */ /* 0x000ea2000c1e1900 */
[----:B---3--:R-:W-:-:S03]  /*0580*/  @P2 LOP3.LUT R5, R5, R20, RZ, 0x3c, !PT ;  /* 0x0000001405052212 */ /* 0x008fc600078e3cff */
[----:B------:R-:W3:Y:S01]  /*0590*/  @P4 LDG.E R20, desc[UR4][R10.64+0x58] ;  /* 0x000058040a144981 */ /* 0x000ee2000c1e1900 */
[----:B----4-:R-:W-:-:S03]  /*05a0*/  @P3 LOP3.LUT R3, R3, R22, RZ, 0x3c, !PT ;  /* 0x0000001603033212 */ /* 0x010fc600078e3cff */
[----:B------:R-:W4:Y:S01]  /*05b0*/  @P4 LDG.E R22, desc[UR4][R10.64+0x60] ;  /* 0x000060040a164981 */ /* 0x000f22000c1e1900 */
[----:B------:R-:W-:Y:S02]  /*05c0*/  LOP3.LUT P0, RZ, R24, 0x80, RZ, 0xc0, !PT ;  /* 0x0000008018ff7812 */ /* 0x000fe4000780c0ff */
[----:B------:R-:W-:Y:S02]  /*05d0*/  @P5 LOP3.LUT R15, R15, R26, RZ, 0x3c, !PT ;  /* 0x0000001a0f0f5212 */ /* 0x000fe400078e3cff */
[----:B------:R-:W4:Y:S01]  /*05e0*/  @P6 LDG.E R26, desc[UR4][R10.64+0x78] ;  /* 0x000078040a1a6981 */ /* 0x000f22000c1e1900 */
[----:B------:R-:W-:-:S03]  /*05f0*/  @P3 LOP3.LUT R4, R4, R21, RZ, 0x3c, !PT ;  /* 0x0000001504043212 */ /* 0x000fc600078e3cff */
[----:B------:R-:W4:Y:S01]  /*0600*/  @P4 LDG.E R21, desc[UR4][R10.64+0x5c] ;  /* 0x00005c040a154981 */ /* 0x000f22000c1e1900 */
[----:B------:R-:W-:-:S03]  /*0610*/  @P3 LOP3.LUT R2, R2, R23, RZ, 0x3c, !PT ;  /* 0x0000001702023212 */ /* 0x000fc600078e3cff */
[----:B------:R-:W4:Y:S01]  /*0620*/  @P5 LDG.E R23, desc[UR4][R10.64+0x68] ;  /* 0x000068040a175981 */ /* 0x000f22000c1e1900 */
[----:B------:R-:W-:-:S03]  /*0630*/  @P4 LOP3.LUT R4, R4, R25, RZ, 0x3c, !PT ;  /* 0x0000001904044212 */ /* 0x000fc600078e3cff */
[----:B------:R-:W4:Y:S01]  /*0640*/  @P5 LDG.E R25, desc[UR4][R10.64+0x70] ;  /* 0x000070040a195981 */ /* 0x000f22000c1e1900 */
[----:B--2---:R-:W-:-:S03]  /*0650*/  @P3 LOP3.LUT R5, R5, R18, RZ, 0x3c, !PT ;  /* 0x0000001205053212 */ /* 0x004fc600078e3cff */
[----:B------:R-:W2:Y:S01]  /*0660*/  @P5 LDG.E R18, desc[UR4][R10.64+0x6c] ;  /* 0x00006c040a125981 */ /* 0x000ea2000c1e1900 */
[----:B---3--:R-:W-:-:S03]  /*0670*/  @P4 LOP3.LUT R5, R5, R20, RZ, 0x3c, !PT ;  /* 0x0000001405054212 */ /* 0x008fc600078e3cff */
[----:B------:R-:W3:Y:S01]  /*0680*/  @P5 LDG.E R20, desc[UR4][R10.64+0x74] ;  /* 0x000074040a145981 */ /* 0x000ee2000c1e1900 */
[----:B----4-:R-:W-:-:S03]  /*0690*/  @P4 LOP3.LUT R3, R3, R22, RZ, 0x3c, !PT ;  /* 0x0000001603034212 */ /* 0x010fc600078e3cff */
[----:B------:R-:W4:Y:S01]  /*06a0*/  @P0 LDG.E R22, desc[UR4][R10.64+0x8c] ;  /* 0x00008c040a160981 */ /* 0x000f22000c1e1900 */
[----:B------:R-:W-:-:S03]  /*06b0*/  @P6 LOP3.LUT R15, R15, R26, RZ, 0x3c, !PT ;  /* 0x0000001a0f0f6212 */ /* 0x000fc600078e3cff */
        /* <DEDUP_REMOVED lines=13> */
[----:B------:R-:W-:Y:S02]  /*0790*/  @P6 LOP3.LUT R4, R4, R27, RZ, 0x3c, !PT ;  /* 0x0000001b04046212 */ /* 0x000fe400078e3cff */
[----:B------:R-:W-:Y:S02]  /*07a0*/  @P6 LOP3.LUT R2, R2, R21, RZ, 0x3c, !PT ;  /* 0x0000001502026212 */ /* 0x000fe400078e3cff */
[----:B------:R-:W-:Y:S02]  /*07b0*/  @P0 LOP3.LUT R4, R4, R23, RZ, 0x3c, !PT ;  /* 0x0000001704040212 */ /* 0x000fe400078e3cff */
[----:B------:R-:W-:Y:S02]  /*07c0*/  @P0 LOP3.LUT R2, R2, R25, RZ, 0x3c, !PT ;  /* 0x0000001902020212 */ /* 0x000fe400078e3cff */
[----:B--2---:R-:W-:Y:S02]  /*07d0*/  @P6 LOP3.LUT R5, R5, R18, RZ, 0x3c, !PT ;  /* 0x0000001205056212 */ /* 0x004fe400078e3cff */
[----:B---3--:R-:W-:-:S02]  /*07e0*/  @P6 LOP3.LUT R3, R3, R20, RZ, 0x3c, !PT ;  /* 0x0000001403036212 */ /* 0x008fc400078e3cff */
[----:B----4-:R-:W-:Y:S02]  /*07f0*/  @P0 LOP3.LUT R5, R5, R22, RZ, 0x3c, !PT ;  /* 0x0000001605050212 */ /* 0x010fe400078e3cff */
[----:B------:R-:W-:Y:S02]  /*0800*/  @P0 LOP3.LUT R3, R3, R26, RZ, 0x3c, !PT ;  /* 0x0000001a03030212 */ /* 0x000fe400078e3cff */
[----:B------:R-:W-:-:S13]  /*0810*/  R2P PR, R24.B1, 0x7f ;  /* 0x0000007f18007804 */ /* 0x000fda0000001000 */
[----:B------:R-:W2:Y:S04]  /*0820*/  @P0 LDG.E R18, desc[UR4][R10.64+0xa0] ;  /* 0x0000a0040a120981 */ /* 0x000ea8000c1e1900 */
[----:B------:R-:W3:Y:S04]  /*0830*/  @P1 LDG.E R22, desc[UR4][R10.64+0xb4] ;  /* 0x0000b4040a161981 */ /* 0x000ee8000c1e1900 */
[----:B------:R-:W4:Y:S04]  /*0840*/  @P2 LDG.E R26, desc[UR4][R10.64+0xc8] ;  /* 0x0000c8040a1a2981 */ /* 0x000f28000c1e1900 */
[----:B------:R-:W4:Y:S04]  /*0850*/  @P3 LDG.E R28, desc[UR4][R10.64+0xdc] ;  /* 0x0000dc040a1c3981 */ /* 0x000f28000c1e1900 */
[----:B------:R-:W4:Y:S04]  /*0860*/  @P0 LDG.E R23, desc[UR4][R10.64+0xa4] ;  /* 0x0000a4040a170981 */ /* 0x000f28000c1e1900 */
[----:B------:R-:W4:Y:S04]  /*0870*/  @P0 LDG.E R20, desc[UR4][R10.64+0xa8] ;  /* 0x0000a8040a140981 */ /* 0x000f28000c1e1900 */
[----:B------:R-:W4:Y:S04]  /*0880*/  @P4 LDG.E R25, desc[UR4][R10.64+0xf0] ;  /* 0x0000f0040a194981 */ /* 0x000f28000c1e1900 */
        /* <DEDUP_REMOVED lines=21> */
[----:B------:R-:W-:Y:S02]  /*09e0*/  LOP3.LUT P0, RZ, R24, 0x8000, RZ, 0xc0, !PT ;  /* 0x0000800018ff7812 */ /* 0x000fe4000780c0ff */
[----:B----4-:R-:W-:Y:S01]  /*09f0*/  @P5 LOP3.LUT R15, R15, R26, RZ, 0x3c, !PT ;  /* 0x0000001a0f0f5212 */ /* 0x010fe200078e3cff */
[----:B------:R-:W4:Y:S04]  /*0a00*/  @P3 LDG.E R24, desc[UR4][R10.64+0xe4] ;  /* 0x0000e4040a183981 */ /* 0x000f28000c1e1900 */
[----:B------:R-:W2:Y:S01]  /*0a10*/  @P6 LDG.E R26, desc[UR4][R10.64+0x118] ;  /* 0x000118040a1a6981 */ /* 0x000ea2000c1e1900 */
        /* <DEDUP_REMOVED lines=8> */
[----:B---3--:R-:W-:-:S03]  /*0aa0*/  @P2 LOP3.LUT R3, R3, R22, RZ, 0x3c, !PT ;  /* 0x0000001603032212 */ /* 0x008fc600078e3cff */
[----:B------:R-:W3:Y:S01]  /*0ab0*/  @P4 LDG.E R22, desc[UR4][R10.64+0x100] ;  /* 0x000100040a164981 */ /* 0x000ee2000c1e1900 */
[----:B--2---:R-:W-:-:S03]  /*0ac0*/  @P6 LOP3.LUT R15, R15, R26, RZ, 0x3c, !PT ;  /* 0x0000001a0f0f6212 */ /* 0x004fc600078e3cff */
[----:B------:R-:W2:Y:S01]  /*0ad0*/  @P0 LDG.E R26, desc[UR4][R10.64+0x12c] ;  /* 0x00012c040a1a0981 */ /* 0x000ea2000c1e1900 */
[----:B----4-:R-:W-:-:S03]  /*0ae0*/  @P2 LOP3.LUT R2, R2, R23, RZ, 0x3c, !PT ;  /* 0x0000001702022212 */ /* 0x010fc600078e3cff */
[----:B------:R-:W4:Y:S01]  /*0af0*/  @P4 LDG.E R23, desc[UR4][R10.64+0xfc] ;  /* 0x0000fc040a174981 */ /* 0x000f22000c1e1900 */
[----:B------:R-:W-:-:S03]  /*0b00*/  @P2 LOP3.LUT R5, R5, R20, RZ, 0x3c, !PT ;  /* 0x0000001405052212 */ /* 0x000fc600078e3cff */
[----:B------:R-:W4:Y:S01]  /*0b10*/  @P4 LDG.E R20, desc[UR4][R10.64+0xf8] ;  /* 0x0000f8040a144981 */ /* 0x000f22000c1e1900 */
[----:B------:R-:W-:Y:S02]  /*0b20*/  @P3 LOP3.LUT R2, R2, R27, RZ, 0x3c, !PT ;  /* 0x0000001b02023212 */ /* 0x000fe400078e3cff */
[----:B------:R-:W-:Y:S01]  /*0b30*/  @P3 LOP3.LUT R4, R4, R25, RZ, 0x3c, !PT ;  /* 0x0000001904043212 */ /* 0x000fe200078e3cff */
[----:B------:R-:W4:Y:S01]  /*0b40*/  @P5 LDG.E R27, desc[UR4][R10.64+0x110] ;  /* 0x000110040a1b5981 */ /* 0x000f22000c1e1900 */
[----:B------:R-:W-:-:S03]  /*0b50*/  @P3 LOP3.LUT R5, R5, R24, RZ, 0x3c, !PT ;  /* 0x0000001805053212 */ /* 0x000fc600078e3cff */
[----:B------:R-:W4:Y:S04]  /*0b60*/  @P5 LDG.E R25, desc[UR4][R10.64+0x108] ;  /* 0x000108040a195981 */ /* 0x000f28000c1e1900 */
        /* <DEDUP_REMOVED lines=19> */
[----:B------:R-:W-:-:S05]  /*0ca0*/  VIADD R19, R19, 0x10 ;  /* 0x0000001013137836 */ /* 0x000fca0000000000 */
[----:B------:R-:W-:Y:S02]  /*0cb0*/  ISETP.NE.AND P1, PT, R19, 0x20, PT ;  /* 0x000000201300780c */ /* 0x000fe40003f25270 */
[----:B------:R-:W-:Y:S02]  /*0cc0*/  @P5 LOP3.LUT R3, R3, R18, RZ, 0x3c, !PT ;  /* 0x0000001203035212 */ /* 0x000fe400078e3cff */
[----:B------:R-:W-:Y:S02]  /*0cd0*/  @P6 LOP3.LUT R4, R4, R21, RZ, 0x3c, !PT ;  /* 0x0000001504046212 */ /* 0x000fe400078e3cff */
[----:B---3--:R-:W-:-:S04]  /*0ce0*/  @P6 LOP3.LUT R3, R3, R22, RZ, 0x3c, !PT ;  /* 0x0000001603036212 */ /* 0x008fc800078e3cff */
[----:B--2---:R-:W-:Y:S02]  /*0cf0*/  @P0 LOP3.LUT R3, R3, R26, RZ, 0x3c, !PT ;  /* 0x0000001a03030212 */ /* 0x004fe400078e3cff */
[----:B----4-:R-:W-:Y:S02]  /*0d00*/  @P6 LOP3.LUT R2, R2, R23, RZ, 0x3c, !PT ;  /* 0x0000001702026212 */ /* 0x010fe400078e3cff */
[----:B------:R-:W-:Y:S02]  /*0d10*/  @P6 LOP3.LUT R5, R5, R20, RZ, 0x3c, !PT ;  /* 0x0000001405056212 */ /* 0x000fe400078e3cff */
[----:B------:R-:W-:Y:S02]  /*0d20*/  @P0 LOP3.LUT R2, R2, R27, RZ, 0x3c, !PT ;  /* 0x0000001b02020212 */ /* 0x000fe400078e3cff */
[----:B------:R-:W-:Y:S02]  /*0d30*/  @P0 LOP3.LUT R4, R4, R25, RZ, 0x3c, !PT ;  /* 0x0000001904040212 */ /* 0x000fe400078e3cff */
[----:B------:R-:W-:Y:S01]  /*0d40*/  @P0 LOP3.LUT R5, R5, R24, RZ, 0x3c, !PT ;  /* 0x0000001805050212 */ /* 0x000fe200078e3cff */
[----:B------:R-:W-:Y:S06]  /*0d50*/  @P1 BRA `(.L_x_9) ;  /* 0xfffffff400481947 */ /* 0x000fec000383ffff */
[----:B------:R-:W-:-:S05]  /*0d60*/  VIADD R17, R17, 0x1 ;  /* 0x0000000111117836 */ /* 0x000fca0000000000 */
[----:B------:R-:W-:-:S13]  /*0d70*/  ISETP.NE.AND P0, PT, R17, 0x5, PT ;  /* 0x000000051100780c */ /* 0x000fda0003f05270 */
[----:B------:R-:W-:Y:S05]  /*0d80*/  @P0 BRA `(.L_x_10) ;  /* 0xfffffff400300947 */ /* 0x000fea000383ffff */
[----:B------:R0:W-:Y:S01]  /*0d90*/  STG.E.64 desc[UR4][R6.64+0x8], R4 ;  /* 0x0000080406007986 */ /* 0x0001e2000c101b04 */
[----:B------:R-:W-:Y:S01]  /*0da0*/  VIADD R14, R14, 0x1 ;  /* 0x000000010e0e7836 */ /* 0x000fe20000000000 */
[----:B------:R-:W-:Y:S02]  /*0db0*/  LOP3.LUT R11, R13, 0x3, RZ, 0xc0, !PT ;  /* 0x000000030d0b7812 */ /* 0x000fe400078ec0ff */
[----:B------:R0:W-:Y:S02]  /*0dc0*/  STG.E.64 desc[UR4][R6.64+0x10], R2 ;  /* 0x0000100206007986 */ /* 0x0001e4000c101b04 */
[----:B------:R-:W-:Y:S02]  /*0dd0*/  ISETP.GE.U32.AND P0, PT, R14, R11, PT ;  /* 0x0000000b0e00720c */ /* 0x000fe40003f06070 */
[----:B------:R0:W-:Y:S11]  /*0de0*/  STG.E desc[UR4][R6.64+0x4], R15 ;  /* 0x0000040f06007986 */ /* 0x0001f6000c101904 */
[----:B------:R-:W-:Y:S05]  /*0df0*/  @!P0 BRA `(.L_x_11) ;  /* 0xfffffff400048947 */ /* 0x000fea000383ffff */
.L_x_8:
[----:B------:R-:W-:Y:S05]  /*0e00*/  BSYNC.RECONVERGENT B1 ;  /* 0x0000000000017941 */ /* 0x000fea0003800200 */
.L_x_7:
[C---:B------:R-:W-:Y:S01]  /*0e10*/  ISETP.GT.U32.AND P0, PT, R13.reuse, 0x3, PT ;  /* 0x000000030d00780c */ /* 0x040fe20003f04070 */
[----:B------:R-:W-:Y:S01]  /*0e20*/  VIADD R12, R12, 0x1 ;  /* 0x000000010c0c7836 */ /* 0x000fe20000000000 */
[--C-:B------:R-:W-:Y:S02]  /*0e30*/  SHF.R.U64 R13, R13, 0x2, R0.reuse ;  /* 0x000000020d0d7819 */ /* 0x100fe40000001200 */
[----:B------:R-:W-:Y:S02]  /*0e40*/  ISETP.GT.U32.AND.EX P0, PT, R0, RZ, PT, P0 ;  /* 0x000000ff0000720c */ /* 0x000fe40003f04100 */
[----:B------:R-:W-:-:S11]  /*0e50*/  SHF.R.U32.HI R0, RZ, 0x2, R0 ;  /* 0x00000002ff007819 */ /* 0x000fd60000011600 */
[----:B------:R-:W-:Y:S05]  /*0e60*/  @P0 BRA `(.L_x_12) ;  /* 0xfffffff000c80947 */ /* 0x000fea000383ffff */
.L_x_6:
[----:B------:R-:W-:Y:S05]  /*0e70*/  BSYNC.RECONVERGENT B0 ;  /* 0x0000000000007941 */ /* 0x000fea0003800200 */
.L_x_5:
[----:B------:R-:W-:Y:S04]  /*0e80*/  STG.E.64 desc[UR4][R6.64+0x18], RZ ;  /* 0x000018ff06007986 */ /* 0x000fe8000c101b04 */
[----:B------:R-:W-:Y:S04]  /*0e90*/  STG.E desc[UR4][R6.64+0x20], RZ ;  /* 0x000020ff06007986 */ /* 0x000fe8000c101904 */
[----:B------:R-:W-:Y:S01]  /*0ea0*/  STG.E.64 desc[UR4][R6.64+0x28], RZ ;  /* 0x000028ff06007986 */ /* 0x000fe2000c101b04 */
[----:B------:R-:W-:Y:S05]  /*0eb0*/  EXIT ;  /* 0x000000000000794d */ /* 0x000fea0003800000 */
.L_x_13:
        /* <DEDUP_REMOVED lines=12> */
.L_x_15:


//--------------------- .nv.global.init           --------------------------
	.section	.nv.global.init,"aw",@progbits
	.align	4
.nv.global.init:
	.type		mrg32k3aM1SubSeq,@object
	.size		mrg32k3aM1SubSeq,(mrg32k3aM2SubSeq - mrg32k3aM1SubSeq)
mrg32k3aM1SubSeq:
        /*0000*/ 	.byte	0x0b, 0xcc, 0xee, 0x04, 0x73, 0x29, 0x8b, 0x6f, 0xf6, 0x53, 0x03, 0xf6, 0x23, 0xf6, 0xea, 0xda
        /* <DEDUP_REMOVED lines=125> */
	.type		mrg32k3aM2SubSeq,@object
	.size		mrg32k3aM2SubSeq,(mrg32k3aM1 - mrg32k3aM2SubSeq)
mrg32k3aM2SubSeq:
        /* <DEDUP_REMOVED lines=126> */
	.type		mrg32k3aM1,@object
	.size		mrg32k3aM1,(mrg32k3aM1Seq - mrg32k3aM1)
mrg32k3aM1:
        /* <DEDUP_REMOVED lines=144> */
	.type		mrg32k3aM1Seq,@object
	.size		mrg32k3aM1Seq,(mrg32k3aM2 - mrg32k3aM1Seq)
mrg32k3aM1Seq:
        /* <DEDUP_REMOVED lines=144> */
	.type		mrg32k3aM2,@object
	.size		mrg32k3aM2,(mrg32k3aM2Seq - mrg32k3aM2)
mrg32k3aM2:
        /* <DEDUP_REMOVED lines=144> */
	.type		mrg32k3aM2Seq,@object
	.size		mrg32k3aM2Seq,(precalc_xorwow_matrix - mrg32k3aM2Seq)
mrg32k3aM2Seq:
        /* <DEDUP_REMOVED lines=144> */
	.type		precalc_xorwow_matrix,@object
	.size		precalc_xorwow_matrix,(precalc_xorwow_offset_matrix - precalc_xorwow_matrix)
precalc_xorwow_matrix:
        /* <DEDUP_REMOVED lines=6400> */
	.type		precalc_xorwow_offset_matrix,@object
	.size		precalc_xorwow_offset_matrix,(.L_1 - precalc_xorwow_offset_matrix)
precalc_xorwow_offset_matrix:
        /* <DEDUP_REMOVED lines=6400> */
.L_1:


//--------------------- .nv.shared.reserved.0     --------------------------
	.section	.nv.shared.reserved.0,"aw",@nobits
	.weak		__nv_reservedSMEM_offset_0_alias
	.size		__nv_reservedSMEM_offset_0_alias, 0, 64
	.other		__nv_reservedSMEM_offset_0_alias,@"STO_CUDA_RESERVED_SHARED STV_DEFAULT"
__nv_reservedSMEM_offset_0_alias:
	.zero		0
	.zero		64


//--------------------- .nv.constant0._Z14generate_randsP17curandStateXORWOWPhi --------------------------
	.section	.nv.constant0._Z14generate_randsP17curandStateXORWOWPhi,"a",@progbits
	.sectionflags	@""
	.align	4
.nv.constant0._Z14generate_randsP17curandStateXORWOWPhi:
	.zero		916


//--------------------- .nv.constant0._Z10init_randsjP17curandStateXORWOW --------------------------
	.section	.nv.constant0._Z10init_randsjP17curandStateXORWOW,"a",@progbits
	.sectionflags	@""
	.align	4
.nv.constant0._Z10init_randsjP17curandStateXORWOW:
	.zero		912


//--------------------- SYMBOLS --------------------------

	.type		.nv.reservedSmem.offset0,@object
	.size		.nv.reservedSmem.offset0,0x4
